	.target	sm_90a

	.elftype	@"ET_EXEC"


//--------------------- .note.nv.tkinfo           --------------------------
	.section	.note.nv.tkinfo,"",@"SHT_NOTE"
	.sectionflags	@"SHF_NOTE_NV_TKINFO"
	.tkinfo
        /*0018*/ 	.word	0x00000002
        /*0030*/ 	.string	""
        /*0030*/ 	.string	"ptxas"
        /*0030*/ 	.string	"Cuda compilation tools, release 13.0, V13.0.88"
        /*0030*/ 	.string	"Build cuda_13.0.r13.0/compiler.36424714_0"
        /*0030*/ 	.string	"-arch sm_90a -m 64 "



//--------------------- .note.nv.cuinfo           --------------------------
	.section	.note.nv.cuinfo,"",@"SHT_NOTE"
	.sectionflags	@"SHF_NOTE_NV_CUINFO"
        /*0018*/ 	.short	0x0002
        /*001a*/ 	.short	0x005a
        /*001c*/ 	.short	0x0082
	.zero		2


//--------------------- .nv.info                  --------------------------
	.section	.nv.info,"",@"SHT_CUDA_INFO"
	.align	4


	//----- nvinfo : EIATTR_REGCOUNT
	.align		4
        /*0000*/ 	.byte	0x04, 0x2f
        /*0002*/ 	.short	(.L_15 - .L_14)
	.align		4
.L_14:
        /*0004*/ 	.word	index@(_ZN7cutlass13device_kernelINS_4gemm6kernel13GemmUniversalIN4cute5tupleIJiiiiEEENS1_10collective13CollectiveMmaINS1_34MainloopSm90TmaGmmaWarpSpecializedILi12ENS5_IJNS4_1CILi1EEESB_SB_EEENS1_35KernelTmaWarpSpecializedCooperativeEEENS5_IJNSA_ILi512EEENSA_ILi80EEENSA_ILi16EEEEEENS_10bfloat16_tENS5_IJlSB_lEEESJ_SK_NS4_8TiledMMAINS4_8MMA_AtomIJNS4_4SM904GMMA27MMA_64x16x16_F32BF16BF16_SSILNSO_5MajorE0ELSQ_0ELNSO_7ScaleInE1ELSR_1EEEEEENS4_6LayoutINS5_IJNSA_ILi2EEESB_SB_EEENS5_IJSB_NSA_ILi0EEESX_EEEEENS5_IJNS4_10UnderscoreES10_S10_EEEEENS4_13SM90_TMA_LOADENS4_14ComposedLayoutINS4_7SwizzleILi1ELi4ELi3EEENS4_18smem_ptr_flag_bitsILi16EEENSU_INS5_IJNSA_ILi8EEESH_EEENS5_IJSH_SB_EEEEEEEvNS4_8identityES13_S1D_vS1E_EENS_8epilogue10collective6detail29Sm90TmaWarpSpecializedAdapterINS1H_15DefaultEpilogueISJ_SK_SK_NS1G_6thread17LinearCombinationISJ_Li1EffLNS1L_9ScaleType4KindE0ELNS_15FloatRoundStyleE2ESJ_EENS1_15EpilogueDefaultEEEEEvvEEEEvNT_6ParamsE)
        /*0008*/ 	.word	0x000000a8


	//----- nvinfo : EIATTR_FRAME_SIZE
	.align		4
.L_15:
        /*000c*/ 	.byte	0x04, 0x11
        /*000e*/ 	.short	(.L_17 - .L_16)
	.align		4
.L_16:
        /*0010*/ 	.word	index@(_ZN7cutlass13device_kernelINS_4gemm6kernel13GemmUniversalIN4cute5tupleIJiiiiEEENS1_10collective13CollectiveMmaINS1_34MainloopSm90TmaGmmaWarpSpecializedILi12ENS5_IJNS4_1CILi1EEESB_SB_EEENS1_35KernelTmaWarpSpecializedCooperativeEEENS5_IJNSA_ILi512EEENSA_ILi80EEENSA_ILi16EEEEEENS_10bfloat16_tENS5_IJlSB_lEEESJ_SK_NS4_8TiledMMAINS4_8MMA_AtomIJNS4_4SM904GMMA27MMA_64x16x16_F32BF16BF16_SSILNSO_5MajorE0ELSQ_0ELNSO_7ScaleInE1ELSR_1EEEEEENS4_6LayoutINS5_IJNSA_ILi2EEESB_SB_EEENS5_IJSB_NSA_ILi0EEESX_EEEEENS5_IJNS4_10UnderscoreES10_S10_EEEEENS4_13SM90_TMA_LOADENS4_14ComposedLayoutINS4_7SwizzleILi1ELi4ELi3EEENS4_18smem_ptr_flag_bitsILi16EEENSU_INS5_IJNSA_ILi8EEESH_EEENS5_IJSH_SB_EEEEEEEvNS4_8identityES13_S1D_vS1E_EENS_8epilogue10collective6detail29Sm90TmaWarpSpecializedAdapterINS1H_15DefaultEpilogueISJ_SK_SK_NS1G_6thread17LinearCombinationISJ_Li1EffLNS1L_9ScaleType4KindE0ELNS_15FloatRoundStyleE2ESJ_EENS1_15EpilogueDefaultEEEEEvvEEEEvNT_6ParamsE)
        /*0014*/ 	.word	0x00000000


	//----- nvinfo : EIATTR_MIN_STACK_SIZE
	.align		4
.L_17:
        /*0018*/ 	.byte	0x04, 0x12
        /*001a*/ 	.short	(.L_19 - .L_18)
	.align		4
.L_18:
        /*001c*/ 	.word	index@(_ZN7cutlass13device_kernelINS_4gemm6kernel13GemmUniversalIN4cute5tupleIJiiiiEEENS1_10collective13CollectiveMmaINS1_34MainloopSm90TmaGmmaWarpSpecializedILi12ENS5_IJNS4_1CILi1EEESB_SB_EEENS1_35KernelTmaWarpSpecializedCooperativeEEENS5_IJNSA_ILi512EEENSA_ILi80EEENSA_ILi16EEEEEENS_10bfloat16_tENS5_IJlSB_lEEESJ_SK_NS4_8TiledMMAINS4_8MMA_AtomIJNS4_4SM904GMMA27MMA_64x16x16_F32BF16BF16_SSILNSO_5MajorE0ELSQ_0ELNSO_7ScaleInE1ELSR_1EEEEEENS4_6LayoutINS5_IJNSA_ILi2EEESB_SB_EEENS5_IJSB_NSA_ILi0EEESX_EEEEENS5_IJNS4_10UnderscoreES10_S10_EEEEENS4_13SM90_TMA_LOADENS4_14ComposedLayoutINS4_7SwizzleILi1ELi4ELi3EEENS4_18smem_ptr_flag_bitsILi16EEENSU_INS5_IJNSA_ILi8EEESH_EEENS5_IJSH_SB_EEEEEEEvNS4_8identityES13_S1D_vS1E_EENS_8epilogue10collective6detail29Sm90TmaWarpSpecializedAdapterINS1H_15DefaultEpilogueISJ_SK_SK_NS1G_6thread17LinearCombinationISJ_Li1EffLNS1L_9ScaleType4KindE0ELNS_15FloatRoundStyleE2ESJ_EENS1_15EpilogueDefaultEEEEEvvEEEEvNT_6ParamsE)
        /*0020*/ 	.word	0x00000000
.L_19:


//--------------------- .nv.compat                --------------------------
	.section	.nv.compat,"",@"SHT_CUDA_COMPAT_INFO"
	.align	4
        /*0000*/ 	.byte	0x02, 0x09, 0x01, 0x00, 0x02, 0x02, 0x04, 0x00, 0x02, 0x05, 0x05, 0x00, 0x03, 0x07, 0x01, 0x01
        /*0010*/ 	.byte	0x02, 0x03, 0x01, 0x00, 0x02, 0x06, 0x01, 0x00, 0x04, 0x0b, 0x08, 0x00, 0x00, 0x00, 0x00, 0x00
        /*0020*/ 	.byte	0x00, 0x00, 0x00, 0x00


//--------------------- .nv.info._ZN7cutlass13device_kernelINS_4gemm6kernel13GemmUniversalIN4cute5tupleIJiiiiEEENS1_10collective13CollectiveMmaINS1_34MainloopSm90TmaGmmaWarpSpecializedILi12ENS5_IJNS4_1CILi1EEESB_SB_EEENS1_35KernelTmaWarpSpecializedCooperativeEEENS5_IJNSA_ILi512EEENSA_ILi80EEENSA_ILi16EEEEEENS_10bfloat16_tENS5_IJlSB_lEEESJ_SK_NS4_8TiledMMAINS4_8MMA_AtomIJNS4_4SM904GMMA27MMA_64x16x16_F32BF16BF16_SSILNSO_5MajorE0ELSQ_0ELNSO_7ScaleInE1ELSR_1EEEEEENS4_6LayoutINS5_IJNSA_ILi2EEESB_SB_EEENS5_IJSB_NSA_ILi0EEESX_EEEEENS5_IJNS4_10UnderscoreES10_S10_EEEEENS4_13SM90_TMA_LOADENS4_14ComposedLayoutINS4_7SwizzleILi1ELi4ELi3EEENS4_18smem_ptr_flag_bitsILi16EEENSU_INS5_IJNSA_ILi8EEESH_EEENS5_IJSH_SB_EEEEEEEvNS4_8identityES13_S1D_vS1E_EENS_8epilogue10collective6detail29Sm90TmaWarpSpecializedAdapterINS1H_15DefaultEpilogueISJ_SK_SK_NS1G_6thread17LinearCombinationISJ_Li1EffLNS1L_9ScaleType4KindE0ELNS_15FloatRoundStyleE2ESJ_EENS1_15EpilogueDefaultEEEEEvvEEEEvNT_6ParamsE --------------------------
	.section	.nv.info._ZN7cutlass13device_kernelINS_4gemm6kernel13GemmUniversalIN4cute5tupleIJiiiiEEENS1_10collective13CollectiveMmaINS1_34MainloopSm90TmaGmmaWarpSpecializedILi12ENS5_IJNS4_1CILi1EEESB_SB_EEENS1_35KernelTmaWarpSpecializedCooperativeEEENS5_IJNSA_ILi512EEENSA_ILi80EEENSA_ILi16EEEEEENS_10bfloat16_tENS5_IJlSB_lEEESJ_SK_NS4_8TiledMMAINS4_8MMA_AtomIJNS4_4SM904GMMA27MMA_64x16x16_F32BF16BF16_SSILNSO_5MajorE0ELSQ_0ELNSO_7ScaleInE1ELSR_1EEEEEENS4_6LayoutINS5_IJNSA_ILi2EEESB_SB_EEENS5_IJSB_NSA_ILi0EEESX_EEEEENS5_IJNS4_10UnderscoreES10_S10_EEEEENS4_13SM90_TMA_LOADENS4_14ComposedLayoutINS4_7SwizzleILi1ELi4ELi3EEENS4_18smem_ptr_flag_bitsILi16EEENSU_INS5_IJNSA_ILi8EEESH_EEENS5_IJSH_SB_EEEEEEEvNS4_8identityES13_S1D_vS1E_EENS_8epilogue10collective6detail29Sm90TmaWarpSpecializedAdapterINS1H_15DefaultEpilogueISJ_SK_SK_NS1G_6thread17LinearCombinationISJ_Li1EffLNS1L_9ScaleType4KindE0ELNS_15FloatRoundStyleE2ESJ_EENS1_15EpilogueDefaultEEEEEvvEEEEvNT_6ParamsE,"",@"SHT_CUDA_INFO"
	.sectionflags	@""
	.align	4


	//----- nvinfo : EIATTR_CUDA_API_VERSION
	.align		4
        /*0000*/ 	.byte	0x04, 0x37
        /*0002*/ 	.short	(.L_21 - .L_20)
.L_20:
        /*0004*/ 	.word	0x00000082


	//----- nvinfo : EIATTR_KPARAM_INFO
	.align		4
.L_21:
        /*0008*/ 	.byte	0x04, 0x17
        /*000a*/ 	.short	(.L_23 - .L_22)
.L_22:
        /*000c*/ 	.word	0x00000000
        /*0010*/ 	.short	0x0000
        /*0012*/ 	.short	0x0070
        /*0014*/ 	.byte	0x00, 0xf0, 0x01, 0x10


	//----- nvinfo : EIATTR_SPARSE_MMA_MASK
	.align		4
.L_23:
        /*0018*/ 	.byte	0x03, 0x50
        /*001a*/ 	.short	0x0000


	//----- nvinfo : EIATTR_MAXREG_COUNT
	.align		4
        /*001c*/ 	.byte	0x03, 0x1b
        /*001e*/ 	.short	0x00a8


	//----- nvinfo : EIATTR_NUM_BARRIERS
	.align		4
        /*0020*/ 	.byte	0x02, 0x4c
        /*0022*/ 	.byte	0x01
	.zero		1


	//----- nvinfo : EIATTR_EXTERNS
	.align		4
        /*0024*/ 	.byte	0x04, 0x0f
        /*0026*/ 	.short	(.L_25 - .L_24)


	//   ....[0]....
	.align		4
.L_24:
        /*0028*/ 	.word	index@(__assertfail)


	//----- nvinfo : EIATTR_MERCURY_ISA_VERSION
	.align		4
.L_25:
        /*002c*/ 	.byte	0x03, 0x5f
        /*002e*/ 	.short	0x0101


	//----- nvinfo : EIATTR_INT_WARP_WIDE_INSTR_OFFSETS
	.align		4
        /*0030*/ 	.byte	0x04, 0x31
        /*0032*/ 	.short	(.L_27 - .L_26)


	//   ....[0]....
.L_26:
        /*0034*/ 	.word	0x000004f0


	//   ....[1]....
        /*0038*/ 	.word	0x00000500


	//   ....[2]....
        /*003c*/ 	.word	0x000005e0


	//----- nvinfo : EIATTR_COOP_GROUP_MASK_REGIDS
	.align		4
.L_27:
        /*0040*/ 	.byte	0x04, 0x29
        /*0042*/ 	.short	(.L_29 - .L_28)


	//   ....[0]....
.L_28:
        /*0044*/ 	.word	0xffffffff


	//   ....[1]....
        /*0048*/ 	.word	0xffffffff


	//   ....[2]....
        /*004c*/ 	.word	0xffffffff


	//   ....[3]....
        /*0050*/ 	.word	0xffffffff


	//   ....[4]....
        /*0054*/ 	.word	0xffffffff


	//----- nvinfo : EIATTR_COOP_GROUP_INSTR_OFFSETS
	.align		4
.L_29:
        /*0058*/ 	.byte	0x04, 0x28
        /*005a*/ 	.short	(.L_31 - .L_30)


	//   ....[0]....
.L_30:
        /*005c*/ 	.word	0x00000060


	//   ....[1]....
        /*0060*/ 	.word	0x00000070


	//   ....[2]....
        /*0064*/ 	.word	0x00000130


	//   ....[3]....
        /*0068*/ 	.word	0x000003f0


	//   ....[4]....
        /*006c*/ 	.word	0x000010b0


	//----- nvinfo : EIATTR_REG_RECONFIG
	.align		4
.L_31:
        /*0070*/ 	.byte	0x01, 0x54
	.zero		2


	//----- nvinfo : EIATTR_SYSCALL_OFFSETS
	.align		4
        /*0074*/ 	.byte	0x04, 0x46
        /*0076*/ 	.short	(.L_33 - .L_32)


	//   ....[0]....
.L_32:
        /*0078*/ 	.word	0x00001270


	//----- nvinfo : EIATTR_MBARRIER_INSTR_OFFSETS
	.align		4
.L_33:
        /*007c*/ 	.byte	0x04, 0x39
        /*007e*/ 	.short	(.L_35 - .L_34)


	//   ....[0]....
.L_34:
        /*0080*/ 	.word	0x00000250
        /*0084*/ 	.word	0x000000ff
        /*0088*/ 	.word	0x00000000
        /*008c*/ 	.short	0x0100
        /*008e*/ 	.byte	0x08
	.zero		1


	//   ....[1]....
        /*0090*/ 	.word	0x00000260
        /*0094*/ 	.word	0x000000ff
        /*0098*/ 	.word	0x00000060
        /*009c*/ 	.short	0x0100
        /*009e*/ 	.byte	0x08
	.zero		1


	//   ....[2]....
        /*00a0*/ 	.word	0x00000270
        /*00a4*/ 	.word	0x000000ff
        /*00a8*/ 	.word	0x00000008
        /*00ac*/ 	.short	0x0100
        /*00ae*/ 	.byte	0x08
	.zero		1


	//   ....[3]....
        /*00b0*/ 	.word	0x00000280
        /*00b4*/ 	.word	0x000000ff
        /*00b8*/ 	.word	0x00000068
        /*00bc*/ 	.short	0x0100
        /*00be*/ 	.byte	0x08
	.zero		1


	//   ....[4]....
        /*00c0*/ 	.word	0x00000290
        /*00c4*/ 	.word	0x000000ff
        /*00c8*/ 	.word	0x00000010
        /*00cc*/ 	.short	0x0100
        /*00ce*/ 	.byte	0x08
	.zero		1


	//   ....[5]....
        /*00d0*/ 	.word	0x000002a0
        /*00d4*/ 	.word	0x000000ff
        /*00d8*/ 	.word	0x00000070
        /*00dc*/ 	.short	0x0100
        /*00de*/ 	.byte	0x08
	.zero		1


	//   ....[6]....
        /*00e0*/ 	.word	0x000002b0
        /*00e4*/ 	.word	0x000000ff
        /*00e8*/ 	.word	0x00000018
        /*00ec*/ 	.short	0x0100
        /*00ee*/ 	.byte	0x08
	.zero		1


	//   ....[7]....
        /*00f0*/ 	.word	0x000002c0
        /*00f4*/ 	.word	0x000000ff
        /*00f8*/ 	.word	0x00000078
        /*00fc*/ 	.short	0x0100
        /*00fe*/ 	.byte	0x08
	.zero		1


	//   ....[8]....
        /*0100*/ 	.word	0x000002d0
        /*0104*/ 	.word	0x000000ff
        /*0108*/ 	.word	0x00000020
        /*010c*/ 	.short	0x0100
        /*010e*/ 	.byte	0x08
	.zero		1


	//   ....[9]....
        /*0110*/ 	.word	0x000002e0
        /*0114*/ 	.word	0x000000ff
        /*0118*/ 	.word	0x00000080
        /*011c*/ 	.short	0x0100
        /*011e*/ 	.byte	0x08
	.zero		1


	//   ....[10]....
        /*0120*/ 	.word	0x000002f0
        /*0124*/ 	.word	0x000000ff
        /*0128*/ 	.word	0x00000028
        /*012c*/ 	.short	0x0100
        /*012e*/ 	.byte	0x08
	.zero		1


	//   ....[11]....
        /*0130*/ 	.word	0x00000300
        /*0134*/ 	.word	0x000000ff
        /*0138*/ 	.word	0x00000088
        /*013c*/ 	.short	0x0100
        /*013e*/ 	.byte	0x08
	.zero		1


	//   ....[12]....
        /*0140*/ 	.word	0x00000310
        /*0144*/ 	.word	0x000000ff
        /*0148*/ 	.word	0x00000030
        /*014c*/ 	.short	0x0100
        /*014e*/ 	.byte	0x08
	.zero		1


	//   ....[13]....
        /*0150*/ 	.word	0x00000320
        /*0154*/ 	.word	0x000000ff
        /*0158*/ 	.word	0x00000090
        /*015c*/ 	.short	0x0100
        /*015e*/ 	.byte	0x08
	.zero		1


	//   ....[14]....
        /*0160*/ 	.word	0x00000330
        /*0164*/ 	.word	0x000000ff
        /*0168*/ 	.word	0x00000038
        /*016c*/ 	.short	0x0100
        /*016e*/ 	.byte	0x08
	.zero		1


	//   ....[15]....
        /*0170*/ 	.word	0x00000340
        /*0174*/ 	.word	0x000000ff
        /*0178*/ 	.word	0x00000098
        /*017c*/ 	.short	0x0100
        /*017e*/ 	.byte	0x08
	.zero		1


	//   ....[16]....
        /*0180*/ 	.word	0x00000350
        /*0184*/ 	.word	0x000000ff
        /*0188*/ 	.word	0x00000040
        /*018c*/ 	.short	0x0100
        /*018e*/ 	.byte	0x08
	.zero		1


	//   ....[17]....
        /*0190*/ 	.word	0x00000360
        /*0194*/ 	.word	0x000000ff
        /*0198*/ 	.word	0x000000a0
        /*019c*/ 	.short	0x0100
        /*019e*/ 	.byte	0x08
	.zero		1


	//   ....[18]....
        /*01a0*/ 	.word	0x00000370
        /*01a4*/ 	.word	0x000000ff
        /*01a8*/ 	.word	0x00000048
        /*01ac*/ 	.short	0x0100
        /*01ae*/ 	.byte	0x08
	.zero		1


	//   ....[19]....
        /*01b0*/ 	.word	0x00000380
        /*01b4*/ 	.word	0x000000ff
        /*01b8*/ 	.word	0x000000a8
        /*01bc*/ 	.short	0x0100
        /*01be*/ 	.byte	0x08
	.zero		1


	//   ....[20]....
        /*01c0*/ 	.word	0x00000390
        /*01c4*/ 	.word	0x000000ff
        /*01c8*/ 	.word	0x00000050
        /*01cc*/ 	.short	0x0100
        /*01ce*/ 	.byte	0x08
	.zero		1


	//   ....[21]....
        /*01d0*/ 	.word	0x000003a0
        /*01d4*/ 	.word	0x000000ff
        /*01d8*/ 	.word	0x000000b0
        /*01dc*/ 	.short	0x0100
        /*01de*/ 	.byte	0x08
	.zero		1


	//   ....[22]....
        /*01e0*/ 	.word	0x000003b0
        /*01e4*/ 	.word	0x000000ff
        /*01e8*/ 	.word	0x00000058
        /*01ec*/ 	.short	0x0100
        /*01ee*/ 	.byte	0x08
	.zero		1


	//   ....[23]....
        /*01f0*/ 	.word	0x000003c0
        /*01f4*/ 	.word	0x000000ff
        /*01f8*/ 	.word	0x000000b8
        /*01fc*/ 	.short	0x0100
        /*01fe*/ 	.byte	0x08
	.zero		1


	//   ....[24]....
        /*0200*/ 	.word	0x00000650
        /*0204*/ 	.word	0x000000ff
        /*0208*/ 	.word	0x000000d0
        /*020c*/ 	.short	0x0100
        /*020e*/ 	.byte	0x06
	.zero		1


	//   ....[25]....
        /*0210*/ 	.word	0x000006b0
        /*0214*/ 	.word	0x000000ff
        /*0218*/ 	.word	0x000000d8
        /*021c*/ 	.short	0x0100
        /*021e*/ 	.byte	0x06
	.zero		1


	//   ....[26]....
        /*0220*/ 	.word	0x000012f0
        /*0224*/ 	.word	0x00000003
        /*0228*/ 	.word	0x00000000
        /*022c*/ 	.short	0x010a
        /*022e*/ 	.byte	0x3f
	.zero		1


	//   ....[27]....
        /*0230*/ 	.word	0x00001330
        /*0234*/ 	.word	0x00000003
        /*0238*/ 	.word	0x00000000
        /*023c*/ 	.short	0x010a
        /*023e*/ 	.byte	0x3f
	.zero		1


	//   ....[28]....
        /*0240*/ 	.word	0x00001c10
        /*0244*/ 	.word	0x000000ff
        /*0248*/ 	.word	0x00000000
        /*024c*/ 	.short	0x010a
        /*024e*/ 	.byte	0x04
	.zero		1


	//   ....[29]....
        /*0250*/ 	.word	0x00001c50
        /*0254*/ 	.word	0x000000ff
        /*0258*/ 	.word	0x00000000
        /*025c*/ 	.short	0x010a
        /*025e*/ 	.byte	0x04
	.zero		1


	//   ....[30]....
        /*0260*/ 	.word	0x00002400
        /*0264*/ 	.word	0x000000ff
        /*0268*/ 	.word	0x00000000
        /*026c*/ 	.short	0x0101
        /*026e*/ 	.byte	0x04
	.zero		1


	//   ....[31]....
        /*0270*/ 	.word	0x000025b0
        /*0274*/ 	.word	0x00000000
        /*0278*/ 	.word	0x00000000
        /*027c*/ 	.short	0x0101
        /*027e*/ 	.byte	0x3f
	.zero		1


	//   ....[32]....
        /*0280*/ 	.word	0x0000d670
        /*0284*/ 	.word	0x0000000e
        /*0288*/ 	.word	0x00000060
        /*028c*/ 	.short	0x010a
        /*028e*/ 	.byte	0x3f
	.zero		1


	//   ....[33]....
        /*0290*/ 	.word	0x0000da00
        /*0294*/ 	.word	0x00000005
        /*0298*/ 	.word	0x000000d8
        /*029c*/ 	.short	0x0101
        /*029e*/ 	.byte	0x3f
	.zero		1


	//   ....[34]....
        /*02a0*/ 	.word	0x0000e160
        /*02a4*/ 	.word	0x00000007
        /*02a8*/ 	.word	0x00000000
        /*02ac*/ 	.short	0x010a
        /*02ae*/ 	.byte	0x3f
	.zero		1


	//   ....[35]....
        /*02b0*/ 	.word	0x0000e1e0
        /*02b4*/ 	.word	0x00000008
        /*02b8*/ 	.word	0x00000000
        /*02bc*/ 	.short	0x010a
        /*02be*/ 	.byte	0x3f
	.zero		1


	//   ....[36]....
        /*02c0*/ 	.word	0x0000e270
        /*02c4*/ 	.word	0x00000009
        /*02c8*/ 	.word	0x00000000
        /*02cc*/ 	.short	0x010a
        /*02ce*/ 	.byte	0x3f
	.zero		1


	//   ....[37]....
        /*02d0*/ 	.word	0x0000e300
        /*02d4*/ 	.word	0x00000008
        /*02d8*/ 	.word	0x00000000
        /*02dc*/ 	.short	0x010a
        /*02de*/ 	.byte	0x3f
	.zero		1


	//   ....[38]....
        /*02e0*/ 	.word	0x0000e390
        /*02e4*/ 	.word	0x00000009
        /*02e8*/ 	.word	0x00000000
        /*02ec*/ 	.short	0x010a
        /*02ee*/ 	.byte	0x3f
	.zero		1


	//   ....[39]....
        /*02f0*/ 	.word	0x0000e420
        /*02f4*/ 	.word	0x00000008
        /*02f8*/ 	.word	0x00000000
        /*02fc*/ 	.short	0x010a
        /*02fe*/ 	.byte	0x3f
	.zero		1


	//   ....[40]....
        /*0300*/ 	.word	0x0000e4b0
        /*0304*/ 	.word	0x00000009
        /*0308*/ 	.word	0x00000000
        /*030c*/ 	.short	0x010a
        /*030e*/ 	.byte	0x3f
	.zero		1


	//   ....[41]....
        /*0310*/ 	.word	0x0000e540
        /*0314*/ 	.word	0x00000008
        /*0318*/ 	.word	0x00000000
        /*031c*/ 	.short	0x010a
        /*031e*/ 	.byte	0x3f
	.zero		1


	//   ....[42]....
        /*0320*/ 	.word	0x0000e5d0
        /*0324*/ 	.word	0x00000009
        /*0328*/ 	.word	0x00000000
        /*032c*/ 	.short	0x010a
        /*032e*/ 	.byte	0x3f
	.zero		1


	//   ....[43]....
        /*0330*/ 	.word	0x0000e660
        /*0334*/ 	.word	0x00000008
        /*0338*/ 	.word	0x00000000
        /*033c*/ 	.short	0x010a
        /*033e*/ 	.byte	0x3f
	.zero		1


	//   ....[44]....
        /*0340*/ 	.word	0x0000e6f0
        /*0344*/ 	.word	0x0000000b
        /*0348*/ 	.word	0x00000000
        /*034c*/ 	.short	0x010a
        /*034e*/ 	.byte	0x3f
	.zero		1


	//   ....[45]....
        /*0350*/ 	.word	0x0000e780
        /*0354*/ 	.word	0x00000003
        /*0358*/ 	.word	0x00000000
        /*035c*/ 	.short	0x010a
        /*035e*/ 	.byte	0x3f
	.zero		1


	//   ....[46]....
        /*0360*/ 	.word	0x0000e7e0
        /*0364*/ 	.word	0x00000003
        /*0368*/ 	.word	0x00000000
        /*036c*/ 	.short	0x010a
        /*036e*/ 	.byte	0x3f
	.zero		1


	//   ....[47]....
        /*0370*/ 	.word	0x0000e840
        /*0374*/ 	.word	0x00000005
        /*0378*/ 	.word	0x00000000
        /*037c*/ 	.short	0x010a
        /*037e*/ 	.byte	0x3f
	.zero		1


	//   ....[48]....
        /*0380*/ 	.word	0x0000e910
        /*0384*/ 	.word	0x0000000e
        /*0388*/ 	.word	0x00000060
        /*038c*/ 	.short	0x010a
        /*038e*/ 	.byte	0x3f
	.zero		1


	//   ....[49]....
        /*0390*/ 	.word	0x0000e9e0
        /*0394*/ 	.word	0x00000007
        /*0398*/ 	.word	0x00000000
        /*039c*/ 	.short	0x010a
        /*039e*/ 	.byte	0x3f
	.zero		1


	//   ....[50]....
        /*03a0*/ 	.word	0x0000ea30
        /*03a4*/ 	.word	0x00000008
        /*03a8*/ 	.word	0x00000000
        /*03ac*/ 	.short	0x010a
        /*03ae*/ 	.byte	0x3f
	.zero		1


	//   ....[51]....
        /*03b0*/ 	.word	0x0000ea80
        /*03b4*/ 	.word	0x00000009
        /*03b8*/ 	.word	0x00000000
        /*03bc*/ 	.short	0x010a
        /*03be*/ 	.byte	0x3f
	.zero		1


	//   ....[52]....
        /*03c0*/ 	.word	0x0000ead0
        /*03c4*/ 	.word	0x00000008
        /*03c8*/ 	.word	0x00000000
        /*03cc*/ 	.short	0x010a
        /*03ce*/ 	.byte	0x3f
	.zero		1


	//   ....[53]....
        /*03d0*/ 	.word	0x0000eb20
        /*03d4*/ 	.word	0x00000009
        /*03d8*/ 	.word	0x00000000
        /*03dc*/ 	.short	0x010a
        /*03de*/ 	.byte	0x3f
	.zero		1


	//   ....[54]....
        /*03e0*/ 	.word	0x0000eb70
        /*03e4*/ 	.word	0x00000008
        /*03e8*/ 	.word	0x00000000
        /*03ec*/ 	.short	0x010a
        /*03ee*/ 	.byte	0x3f
	.zero		1


	//   ....[55]....
        /*03f0*/ 	.word	0x0000ebc0
        /*03f4*/ 	.word	0x00000009
        /*03f8*/ 	.word	0x00000000
        /*03fc*/ 	.short	0x010a
        /*03fe*/ 	.byte	0x3f
	.zero		1


	//   ....[56]....
        /*0400*/ 	.word	0x0000ec10
        /*0404*/ 	.word	0x00000008
        /*0408*/ 	.word	0x00000000
        /*040c*/ 	.short	0x010a
        /*040e*/ 	.byte	0x3f
	.zero		1


	//   ....[57]....
        /*0410*/ 	.word	0x0000ec60
        /*0414*/ 	.word	0x00000009
        /*0418*/ 	.word	0x00000000
        /*041c*/ 	.short	0x010a
        /*041e*/ 	.byte	0x3f
	.zero		1


	//   ....[58]....
        /*0420*/ 	.word	0x0000ecb0
        /*0424*/ 	.word	0x00000008
        /*0428*/ 	.word	0x00000000
        /*042c*/ 	.short	0x010a
        /*042e*/ 	.byte	0x3f
	.zero		1


	//   ....[59]....
        /*0430*/ 	.word	0x0000ed00
        /*0434*/ 	.word	0x0000000b
        /*0438*/ 	.word	0x00000000
        /*043c*/ 	.short	0x010a
        /*043e*/ 	.byte	0x3f
	.zero		1


	//----- nvinfo : EIATTR_NUM_MBARRIERS
	.align		4
.L_35:
        /*0440*/ 	.byte	0x03, 0x38
        /*0442*/ 	.short	0x001a


	//----- nvinfo : EIATTR_EXIT_INSTR_OFFSETS
	.align		4
        /*0444*/ 	.byte	0x04, 0x1c
        /*0446*/ 	.short	(.L_37 - .L_36)


	//   ....[0]....
.L_36:
        /*0448*/ 	.word	0x00000700


	//   ....[1]....
        /*044c*/ 	.word	0x00000fe0


	//   ....[2]....
        /*0450*/ 	.word	0x0000ccb0


	//   ....[3]....
        /*0454*/ 	.word	0x0000d310


	//   ....[4]....
        /*0458*/ 	.word	0x0000e7d0


	//----- nvinfo : EIATTR_MAX_THREADS
	.align		4
.L_37:
        /*045c*/ 	.byte	0x04, 0x05
        /*045e*/ 	.short	(.L_39 - .L_38)
.L_38:
        /*0460*/ 	.word	0x00000180
        /*0464*/ 	.word	0x00000001
        /*0468*/ 	.word	0x00000001


	//----- nvinfo : EIATTR_CRS_STACK_SIZE
	.align		4
.L_39:
        /*046c*/ 	.byte	0x04, 0x1e
        /*046e*/ 	.short	(.L_41 - .L_40)
.L_40:
        /*0470*/ 	.word	0x00000000


	//----- nvinfo : EIATTR_CBANK_PARAM_SIZE
	.align		4
.L_41:
        /*0474*/ 	.byte	0x03, 0x19
        /*0476*/ 	.short	0x0470


	//----- nvinfo : EIATTR_PARAM_CBANK
	.align		4
        /*0478*/ 	.byte	0x04, 0x0a
        /*047a*/ 	.short	(.L_43 - .L_42)
	.align		4
.L_42:
        /*047c*/ 	.word	index@(.nv.constant0._ZN7cutlass13device_kernelINS_4gemm6kernel13GemmUniversalIN4cute5tupleIJiiiiEEENS1_10collective13CollectiveMmaINS1_34MainloopSm90TmaGmmaWarpSpecializedILi12ENS5_IJNS4_1CILi1EEESB_SB_EEENS1_35KernelTmaWarpSpecializedCooperativeEEENS5_IJNSA_ILi512EEENSA_ILi80EEENSA_ILi16EEEEEENS_10bfloat16_tENS5_IJlSB_lEEESJ_SK_NS4_8TiledMMAINS4_8MMA_AtomIJNS4_4SM904GMMA27MMA_64x16x16_F32BF16BF16_SSILNSO_5MajorE0ELSQ_0ELNSO_7ScaleInE1ELSR_1EEEEEENS4_6LayoutINS5_IJNSA_ILi2EEESB_SB_EEENS5_IJSB_NSA_ILi0EEESX_EEEEENS5_IJNS4_10UnderscoreES10_S10_EEEEENS4_13SM90_TMA_LOADENS4_14ComposedLayoutINS4_7SwizzleILi1ELi4ELi3EEENS4_18smem_ptr_flag_bitsILi16EEENSU_INS5_IJNSA_ILi8EEESH_EEENS5_IJSH_SB_EEEEEEEvNS4_8identityES13_S1D_vS1E_EENS_8epilogue10collective6detail29Sm90TmaWarpSpecializedAdapterINS1H_15DefaultEpilogueISJ_SK_SK_NS1G_6thread17LinearCombinationISJ_Li1EffLNS1L_9ScaleType4KindE0ELNS_15FloatRoundStyleE2ESJ_EENS1_15EpilogueDefaultEEEEEvvEEEEvNT_6ParamsE)
        /*0480*/ 	.short	0x0210
        /*0482*/ 	.short	0x0470


	//----- nvinfo : EIATTR_SW_WAR
	.align		4
.L_43:
        /*0484*/ 	.byte	0x04, 0x36
        /*0486*/ 	.short	(.L_45 - .L_44)
.L_44:
        /*0488*/ 	.word	0x00000008
.L_45:


//--------------------- .nv.callgraph             --------------------------
	.section	.nv.callgraph,"",@"SHT_CUDA_CALLGRAPH"
	.align	4
	.sectionentsize	8
	.align		4
        /*0000*/ 	.word	0x00000000
	.align		4
        /*0004*/ 	.word	0xffffffff
	.align		4
        /*0008*/ 	.word	index@(_ZN7cutlass13device_kernelINS_4gemm6kernel13GemmUniversalIN4cute5tupleIJiiiiEEENS1_10collective13CollectiveMmaINS1_34MainloopSm90TmaGmmaWarpSpecializedILi12ENS5_IJNS4_1CILi1EEESB_SB_EEENS1_35KernelTmaWarpSpecializedCooperativeEEENS5_IJNSA_ILi512EEENSA_ILi80EEENSA_ILi16EEEEEENS_10bfloat16_tENS5_IJlSB_lEEESJ_SK_NS4_8TiledMMAINS4_8MMA_AtomIJNS4_4SM904GMMA27MMA_64x16x16_F32BF16BF16_SSILNSO_5MajorE0ELSQ_0ELNSO_7ScaleInE1ELSR_1EEEEEENS4_6LayoutINS5_IJNSA_ILi2EEESB_SB_EEENS5_IJSB_NSA_ILi0EEESX_EEEEENS5_IJNS4_10UnderscoreES10_S10_EEEEENS4_13SM90_TMA_LOADENS4_14ComposedLayoutINS4_7SwizzleILi1ELi4ELi3EEENS4_18smem_ptr_flag_bitsILi16EEENSU_INS5_IJNSA_ILi8EEESH_EEENS5_IJSH_SB_EEEEEEEvNS4_8identityES13_S1D_vS1E_EENS_8epilogue10collective6detail29Sm90TmaWarpSpecializedAdapterINS1H_15DefaultEpilogueISJ_SK_SK_NS1G_6thread17LinearCombinationISJ_Li1EffLNS1L_9ScaleType4KindE0ELNS_15FloatRoundStyleE2ESJ_EENS1_15EpilogueDefaultEEEEEvvEEEEvNT_6ParamsE)
	.align		4
        /*000c*/ 	.word	index@(__assertfail)
	.align		4
        /*0010*/ 	.word	0x00000000
	.align		4
        /*0014*/ 	.word	0xfffffffe
	.align		4
        /*0018*/ 	.word	0x00000000
	.align		4
        /*001c*/ 	.word	0xfffffffd
	.align		4
        /*0020*/ 	.word	0x00000000
	.align		4
        /*0024*/ 	.word	0xfffffffc


//--------------------- .nv.constant4             --------------------------
	.section	.nv.constant4,"a",@progbits
	.align	8
	.align		8
.nv.constant4:
        /*0000*/ 	.dword	__assertfail
	.align		8
        /*0008*/ 	.dword	__unnamed_1
	.align		8
        /*0010*/ 	.dword	_ZN40_INTERNAL_6cd20048_4_k_cu_a3d4c79f_124074cuda3std3__45__cpo5beginE
	.align		8
        /*0018*/ 	.dword	_ZN40_INTERNAL_6cd20048_4_k_cu_a3d4c79f_124074cuda3std3__45__cpo3endE
	.align		8
        /*0020*/ 	.dword	_ZN40_INTERNAL_6cd20048_4_k_cu_a3d4c79f_124074cuda3std3__45__cpo6cbeginE
	.align		8
        /*0028*/ 	.dword	_ZN40_INTERNAL_6cd20048_4_k_cu_a3d4c79f_124074cuda3std3__45__cpo4cendE
	.align		8
        /*0030*/ 	.dword	_ZN40_INTERNAL_6cd20048_4_k_cu_a3d4c79f_124074cuda3std3__442_GLOBAL__N__6cd20048_4_k_cu_a3d4c79f_124076ignoreE
	.align		8
        /*0038*/ 	.dword	_ZN40_INTERNAL_6cd20048_4_k_cu_a3d4c79f_124074cuda3std3__419piecewise_constructE
	.align		8
        /*0040*/ 	.dword	_ZN40_INTERNAL_6cd20048_4_k_cu_a3d4c79f_124074cuda3std3__48in_placeE
	.align		8
        /*0048*/ 	.dword	_ZN40_INTERNAL_6cd20048_4_k_cu_a3d4c79f_124074cuda3std6ranges3__45__cpo4swapE
	.align		8
        /*0050*/ 	.dword	_ZN40_INTERNAL_6cd20048_4_k_cu_a3d4c79f_124074cuda3std6ranges3__45__cpo9iter_moveE
	.align		8
        /*0058*/ 	.dword	_ZN40_INTERNAL_6cd20048_4_k_cu_a3d4c79f_124074cute7productE
	.align		8
        /*0060*/ 	.dword	_ZN40_INTERNAL_6cd20048_4_k_cu_a3d4c79f_124074cute1_E
	.align		8
        /*0068*/ 	.dword	$str$22
	.align		8
        /*0070*/ 	.dword	$str$23


//--------------------- .text._ZN7cutlass13device_kernelINS_4gemm6kernel13GemmUniversalIN4cute5tupleIJiiiiEEENS1_10collective13CollectiveMmaINS1_34MainloopSm90TmaGmmaWarpSpecializedILi12ENS5_IJNS4_1CILi1EEESB_SB_EEENS1_35KernelTmaWarpSpecializedCooperativeEEENS5_IJNSA_ILi512EEENSA_ILi80EEENSA_ILi16EEEEEENS_10bfloat16_tENS5_IJlSB_lEEESJ_SK_NS4_8TiledMMAINS4_8MMA_AtomIJNS4_4SM904GMMA27MMA_64x16x16_F32BF16BF16_SSILNSO_5MajorE0ELSQ_0ELNSO_7ScaleInE1ELSR_1EEEEEENS4_6LayoutINS5_IJNSA_ILi2EEESB_SB_EEENS5_IJSB_NSA_ILi0EEESX_EEEEENS5_IJNS4_10UnderscoreES10_S10_EEEEENS4_13SM90_TMA_LOADENS4_14ComposedLayoutINS4_7SwizzleILi1ELi4ELi3EEENS4_18smem_ptr_flag_bitsILi16EEENSU_INS5_IJNSA_ILi8EEESH_EEENS5_IJSH_SB_EEEEEEEvNS4_8identityES13_S1D_vS1E_EENS_8epilogue10collective6detail29Sm90TmaWarpSpecializedAdapterINS1H_15DefaultEpilogueISJ_SK_SK_NS1G_6thread17LinearCombinationISJ_Li1EffLNS1L_9ScaleType4KindE0ELNS_15FloatRoundStyleE2ESJ_EENS1_15EpilogueDefaultEEEEEvvEEEEvNT_6ParamsE --------------------------
	.section	.text._ZN7cutlass13device_kernelINS_4gemm6kernel13GemmUniversalIN4cute5tupleIJiiiiEEENS1_10collective13CollectiveMmaINS1_34MainloopSm90TmaGmmaWarpSpecializedILi12ENS5_IJNS4_1CILi1EEESB_SB_EEENS1_35KernelTmaWarpSpecializedCooperativeEEENS5_IJNSA_ILi512EEENSA_ILi80EEENSA_ILi16EEEEEENS_10bfloat16_tENS5_IJlSB_lEEESJ_SK_NS4_8TiledMMAINS4_8MMA_AtomIJNS4_4SM904GMMA27MMA_64x16x16_F32BF16BF16_SSILNSO_5MajorE0ELSQ_0ELNSO_7ScaleInE1ELSR_1EEEEEENS4_6LayoutINS5_IJNSA_ILi2EEESB_SB_EEENS5_IJSB_NSA_ILi0EEESX_EEEEENS5_IJNS4_10UnderscoreES10_S10_EEEEENS4_13SM90_TMA_LOADENS4_14ComposedLayoutINS4_7SwizzleILi1ELi4ELi3EEENS4_18smem_ptr_flag_bitsILi16EEENSU_INS5_IJNSA_ILi8EEESH_EEENS5_IJSH_SB_EEEEEEEvNS4_8identityES13_S1D_vS1E_EENS_8epilogue10collective6detail29Sm90TmaWarpSpecializedAdapterINS1H_15DefaultEpilogueISJ_SK_SK_NS1G_6thread17LinearCombinationISJ_Li1EffLNS1L_9ScaleType4KindE0ELNS_15FloatRoundStyleE2ESJ_EENS1_15EpilogueDefaultEEEEEvvEEEEvNT_6ParamsE,"ax",@progbits
	.align	128
.text._ZN7cutlass13device_kernelINS_4gemm6kernel13GemmUniversalIN4cute5tupleIJiiiiEEENS1_10collective13CollectiveMmaINS1_34MainloopSm90TmaGmmaWarpSpecializedILi12ENS5_IJNS4_1CILi1EEESB_SB_EEENS1_35KernelTmaWarpSpecializedCooperativeEEENS5_IJNSA_ILi512EEENSA_ILi80EEENSA_ILi16EEEEEENS_10bfloat16_tENS5_IJlSB_lEEESJ_SK_NS4_8TiledMMAINS4_8MMA_AtomIJNS4_4SM904GMMA27MMA_64x16x16_F32BF16BF16_SSILNSO_5MajorE0ELSQ_0ELNSO_7ScaleInE1ELSR_1EEEEEENS4_6LayoutINS5_IJNSA_ILi2EEESB_SB_EEENS5_IJSB_NSA_ILi0EEESX_EEEEENS5_IJNS4_10UnderscoreES10_S10_EEEEENS4_13SM90_TMA_LOADENS4_14ComposedLayoutINS4_7SwizzleILi1ELi4ELi3EEENS4_18smem_ptr_flag_bitsILi16EEENSU_INS5_IJNSA_ILi8EEESH_EEENS5_IJSH_SB_EEEEEEEvNS4_8identityES13_S1D_vS1E_EENS_8epilogue10collective6detail29Sm90TmaWarpSpecializedAdapterINS1H_15DefaultEpilogueISJ_SK_SK_NS1G_6thread17LinearCombinationISJ_Li1EffLNS1L_9ScaleType4KindE0ELNS_15FloatRoundStyleE2ESJ_EENS1_15EpilogueDefaultEEEEEvvEEEEvNT_6ParamsE:
        .type           _ZN7cutlass13device_kernelINS_4gemm6kernel13GemmUniversalIN4cute5tupleIJiiiiEEENS1_10collective13CollectiveMmaINS1_34MainloopSm90TmaGmmaWarpSpecializedILi12ENS5_IJNS4_1CILi1EEESB_SB_EEENS1_35KernelTmaWarpSpecializedCooperativeEEENS5_IJNSA_ILi512EEENSA_ILi80EEENSA_ILi16EEEEEENS_10bfloat16_tENS5_IJlSB_lEEESJ_SK_NS4_8TiledMMAINS4_8MMA_AtomIJNS4_4SM904GMMA27MMA_64x16x16_F32BF16BF16_SSILNSO_5MajorE0ELSQ_0ELNSO_7ScaleInE1ELSR_1EEEEEENS4_6LayoutINS5_IJNSA_ILi2EEESB_SB_EEENS5_IJSB_NSA_ILi0EEESX_EEEEENS5_IJNS4_10UnderscoreES10_S10_EEEEENS4_13SM90_TMA_LOADENS4_14ComposedLayoutINS4_7SwizzleILi1ELi4ELi3EEENS4_18smem_ptr_flag_bitsILi16EEENSU_INS5_IJNSA_ILi8EEESH_EEENS5_IJSH_SB_EEEEEEEvNS4_8identityES13_S1D_vS1E_EENS_8epilogue10collective6detail29Sm90TmaWarpSpecializedAdapterINS1H_15DefaultEpilogueISJ_SK_SK_NS1G_6thread17LinearCombinationISJ_Li1EffLNS1L_9ScaleType4KindE0ELNS_15FloatRoundStyleE2ESJ_EENS1_15EpilogueDefaultEEEEEvvEEEEvNT_6ParamsE,@function
        .size           _ZN7cutlass13device_kernelINS_4gemm6kernel13GemmUniversalIN4cute5tupleIJiiiiEEENS1_10collective13CollectiveMmaINS1_34MainloopSm90TmaGmmaWarpSpecializedILi12ENS5_IJNS4_1CILi1EEESB_SB_EEENS1_35KernelTmaWarpSpecializedCooperativeEEENS5_IJNSA_ILi512EEENSA_ILi80EEENSA_ILi16EEEEEENS_10bfloat16_tENS5_IJlSB_lEEESJ_SK_NS4_8TiledMMAINS4_8MMA_AtomIJNS4_4SM904GMMA27MMA_64x16x16_F32BF16BF16_SSILNSO_5MajorE0ELSQ_0ELNSO_7ScaleInE1ELSR_1EEEEEENS4_6LayoutINS5_IJNSA_ILi2EEESB_SB_EEENS5_IJSB_NSA_ILi0EEESX_EEEEENS5_IJNS4_10UnderscoreES10_S10_EEEEENS4_13SM90_TMA_LOADENS4_14ComposedLayoutINS4_7SwizzleILi1ELi4ELi3EEENS4_18smem_ptr_flag_bitsILi16EEENSU_INS5_IJNSA_ILi8EEESH_EEENS5_IJSH_SB_EEEEEEEvNS4_8identityES13_S1D_vS1E_EENS_8epilogue10collective6detail29Sm90TmaWarpSpecializedAdapterINS1H_15DefaultEpilogueISJ_SK_SK_NS1G_6thread17LinearCombinationISJ_Li1EffLNS1L_9ScaleType4KindE0ELNS_15FloatRoundStyleE2ESJ_EENS1_15EpilogueDefaultEEEEEvvEEEEvNT_6ParamsE,(.L_x_391 - _ZN7cutlass13device_kernelINS_4gemm6kernel13GemmUniversalIN4cute5tupleIJiiiiEEENS1_10collective13CollectiveMmaINS1_34MainloopSm90TmaGmmaWarpSpecializedILi12ENS5_IJNS4_1CILi1EEESB_SB_EEENS1_35KernelTmaWarpSpecializedCooperativeEEENS5_IJNSA_ILi512EEENSA_ILi80EEENSA_ILi16EEEEEENS_10bfloat16_tENS5_IJlSB_lEEESJ_SK_NS4_8TiledMMAINS4_8MMA_AtomIJNS4_4SM904GMMA27MMA_64x16x16_F32BF16BF16_SSILNSO_5MajorE0ELSQ_0ELNSO_7ScaleInE1ELSR_1EEEEEENS4_6LayoutINS5_IJNSA_ILi2EEESB_SB_EEENS5_IJSB_NSA_ILi0EEESX_EEEEENS5_IJNS4_10UnderscoreES10_S10_EEEEENS4_13SM90_TMA_LOADENS4_14ComposedLayoutINS4_7SwizzleILi1ELi4ELi3EEENS4_18smem_ptr_flag_bitsILi16EEENSU_INS5_IJNSA_ILi8EEESH_EEENS5_IJSH_SB_EEEEEEEvNS4_8identityES13_S1D_vS1E_EENS_8epilogue10collective6detail29Sm90TmaWarpSpecializedAdapterINS1H_15DefaultEpilogueISJ_SK_SK_NS1G_6thread17LinearCombinationISJ_Li1EffLNS1L_9ScaleType4KindE0ELNS_15FloatRoundStyleE2ESJ_EENS1_15EpilogueDefaultEEEEEvvEEEEvNT_6ParamsE)
        .other          _ZN7cutlass13device_kernelINS_4gemm6kernel13GemmUniversalIN4cute5tupleIJiiiiEEENS1_10collective13CollectiveMmaINS1_34MainloopSm90TmaGmmaWarpSpecializedILi12ENS5_IJNS4_1CILi1EEESB_SB_EEENS1_35KernelTmaWarpSpecializedCooperativeEEENS5_IJNSA_ILi512EEENSA_ILi80EEENSA_ILi16EEEEEENS_10bfloat16_tENS5_IJlSB_lEEESJ_SK_NS4_8TiledMMAINS4_8MMA_AtomIJNS4_4SM904GMMA27MMA_64x16x16_F32BF16BF16_SSILNSO_5MajorE0ELSQ_0ELNSO_7ScaleInE1ELSR_1EEEEEENS4_6LayoutINS5_IJNSA_ILi2EEESB_SB_EEENS5_IJSB_NSA_ILi0EEESX_EEEEENS5_IJNS4_10UnderscoreES10_S10_EEEEENS4_13SM90_TMA_LOADENS4_14ComposedLayoutINS4_7SwizzleILi1ELi4ELi3EEENS4_18smem_ptr_flag_bitsILi16EEENSU_INS5_IJNSA_ILi8EEESH_EEENS5_IJSH_SB_EEEEEEEvNS4_8identityES13_S1D_vS1E_EENS_8epilogue10collective6detail29Sm90TmaWarpSpecializedAdapterINS1H_15DefaultEpilogueISJ_SK_SK_NS1G_6thread17LinearCombinationISJ_Li1EffLNS1L_9ScaleType4KindE0ELNS_15FloatRoundStyleE2ESJ_EENS1_15EpilogueDefaultEEEEEvvEEEEvNT_6ParamsE,@"STO_CUDA_ENTRY STV_DEFAULT"
_ZN7cutlass13device_kernelINS_4gemm6kernel13GemmUniversalIN4cute5tupleIJiiiiEEENS1_10collective13CollectiveMmaINS1_34MainloopSm90TmaGmmaWarpSpecializedILi12ENS5_IJNS4_1CILi1EEESB_SB_EEENS1_35KernelTmaWarpSpecializedCooperativeEEENS5_IJNSA_ILi512EEENSA_ILi80EEENSA_ILi16EEEEEENS_10bfloat16_tENS5_IJlSB_lEEESJ_SK_NS4_8TiledMMAINS4_8MMA_AtomIJNS4_4SM904GMMA27MMA_64x16x16_F32BF16BF16_SSILNSO_5MajorE0ELSQ_0ELNSO_7ScaleInE1ELSR_1EEEEEENS4_6LayoutINS5_IJNSA_ILi2EEESB_SB_EEENS5_IJSB_NSA_ILi0EEESX_EEEEENS5_IJNS4_10UnderscoreES10_S10_EEEEENS4_13SM90_TMA_LOADENS4_14ComposedLayoutINS4_7SwizzleILi1ELi4ELi3EEENS4_18smem_ptr_flag_bitsILi16EEENSU_INS5_IJNSA_ILi8EEESH_EEENS5_IJSH_SB_EEEEEEEvNS4_8identityES13_S1D_vS1E_EENS_8epilogue10collective6detail29Sm90TmaWarpSpecializedAdapterINS1H_15DefaultEpilogueISJ_SK_SK_NS1G_6thread17LinearCombinationISJ_Li1EffLNS1L_9ScaleType4KindE0ELNS_15FloatRoundStyleE2ESJ_EENS1_15EpilogueDefaultEEEEEvvEEEEvNT_6ParamsE:
[----:B------:R-:W0:Y:S01]  /*0000*/  LDC R1, c[0x0][0x28] ;  /* 0x00000a00ff017b82 */ /* 0x000e220000000800 */
[----:B------:R-:W1:Y:S01]  /*0010*/  S2R R23, SR_TID.X ;  /* 0x0000000000177919 */ /* 0x000e620000002100 */
[----:B------:R-:W-:Y:S01]  /*0020*/  ELECT P0, URZ, PT ;  /* 0x00000000003f782f */ /* 0x000fe20003800000 */
[----:B------:R-:W-:Y:S01]  /*0030*/  BSSY B0, `(.L_x_0) ;  /* 0x000000f000007945 */ /* 0x000fe20003800000 */
[--C-:B-1----:R-:W-:Y:S02]  /*0040*/  SHF.R.U32.HI R0, RZ, 0x5, R23.reuse ;  /* 0x00000005ff007819 */ /* 0x102fe40000011617 */
[----:B------:R-:W-:-:S03]  /*0050*/  SHF.R.U32.HI R3, RZ, 0x7, R23 ;  /* 0x00000007ff037819 */ /* 0x000fc60000011617 */
[----:B------:R-:W1:Y:S04]  /*0060*/  SHFL.IDX PT, R2, R0, RZ, 0x1f ;  /* 0x00001fff00027589 */ /* 0x000e6800000e0000 */
[----:B------:R2:W3:Y:S01]  /*0070*/  SHFL.IDX PT, R8, R3, RZ, 0x1f ;  /* 0x00001fff03087589 */ /* 0x0004e200000e0000 */
[----:B-1----:R-:W-:-:S13]  /*0080*/  ISETP.NE.OR P0, PT, R2, RZ, !P0 ;  /* 0x000000ff0200720c */ /* 0x002fda0004705670 */
[----:B0-23--:R-:W-:Y:S05]  /*0090*/  @P0 BRA `(.L_x_1) ;  /* 0x0000000000200947 */ /* 0x00dfea0003800000 */
[----:B------:R-:W-:Y:S02]  /*00a0*/  ULDC.64 UR4, c[0x0][0x198] ;  /* 0x0000660000047ab9 */ /* 0x000fe40000000a00 */
[----:B------:R-:W-:Y:S02]  /*00b0*/  UIADD3 UR6, UP0, UR4, 0xf0, URZ ;  /* 0x000000f004067890 */ /* 0x000fe4000ff1e03f */
[----:B------:R-:W-:Y:S02]  /*00c0*/  UIADD3 UR4, UP1, UR4, 0x1f0, URZ ;  /* 0x000001f004047890 */ /* 0x000fe4000ff3e03f */
[----:B------:R-:W-:Y:S02]  /*00d0*/  UIADD3.X UR7, URZ, UR5, URZ, UP0, !UPT ;  /* 0x000000053f077290 */ /* 0x000fe400087fe43f */
[----:B------:R-:W-:-:S07]  /*00e0*/  UIADD3.X UR5, URZ, UR5, URZ, UP1, !UPT ;  /* 0x000000053f057290 */ /* 0x000fce0008ffe43f */
[----:B------:R0:W-:Y:S02]  /*00f0*/  UTMACCTL.PF [UR6] ;  /* 0x00000000060079b9 */ /* 0x0001e40008040000 */
[----:B------:R0:W-:Y:S02]  /*0100*/  UTMACCTL.PF [UR4] ;  /* 0x00000000040079b9 */ /* 0x0001e40008040000 */
[----:B0-----:R-:W-:Y:S01]  /*0110*/  NOP ;  /* 0x0000000000007918 */ /* 0x001fe20000000000 */
.L_x_1:
[----:B------:R-:W-:Y:S05]  /*0120*/  BSYNC B0 ;  /* 0x0000000000007941 */ /* 0x000fea0003800000 */
.L_x_0:
[----:B------:R-:W0:Y:S02]  /*0130*/  SHFL.IDX PT, R3, R0, RZ, 0x1f ;  /* 0x00001fff00037589 */ /* 0x000e2400000e0000 */
[----:B0-----:R-:W-:-:S13]  /*0140*/  ISETP.NE.AND P0, PT, R3, RZ, PT ;  /* 0x000000ff0300720c */ /* 0x001fda0003f05270 */
[----:B------:R-:W-:Y:S05]  /*0150*/  @P0 BRA `(.L_x_2) ;  /* 0x0000000000a40947 */ /* 0x000fea0003800000 */
[----:B------:R-:W-:Y:S01]  /*0160*/  ELECT P0, URZ, PT ;  /* 0x00000000003f782f */ /* 0x000fe20003800000 */
[----:B------:R-:W-:-:S12]  /*0170*/  BSSY B0, `(.L_x_2) ;  /* 0x0000027000007945 */ /* 0x000fd80003800000 */
[----:B------:R-:W-:Y:S05]  /*0180*/  @!P0 BRA `(.L_x_3) ;  /* 0x0000000000948947 */ /* 0x000fea0003800000 */
[----:B------:R-:W0:Y:S01]  /*0190*/  S2UR UR8, SR_CgaCtaId ;  /* 0x00000000000879c3 */ /* 0x000e220000008800 */
[----:B------:R-:W-:Y:S01]  /*01a0*/  UMOV UR4, 0x400 ;  /* 0x0000040000047882 */ /* 0x000fe20000000000 */
[----:B------:R-:W-:Y:S01]  /*01b0*/  UMOV UR5, 0x1 ;  /* 0x0000000100057882 */ /* 0x000fe20000000000 */
[----:B------:R-:W-:Y:S02]  /*01c0*/  UMOV UR6, 0x100 ;  /* 0x0000010000067882 */ /* 0x000fe40000000000 */
[----:B------:R-:W-:-:S04]  /*01d0*/  UIADD3 UR6, -UR6, 0x100000, URZ ;  /* 0x0010000006067890 */ /* 0x000fc8000fffe13f */
[----:B------:R-:W-:Y:S02]  /*01e0*/  USHF.L.U32 UR7, UR6, 0xb, URZ ;  /* 0x0000000b06077899 */ /* 0x000fe4000800063f */
[----:B------:R-:W-:Y:S02]  /*01f0*/  USHF.L.U32 UR6, UR6, 0x1, URZ ;  /* 0x0000000106067899 */ /* 0x000fe4000800063f */
[----:B0-----:R-:W-:Y:S02]  /*0200*/  ULEA UR8, UR8, UR4, 0x18 ;  /* 0x0000000408087291 */ /* 0x001fe4000f8ec03f */
[----:B------:R-:W-:-:S04]  /*0210*/  UIADD3 UR4, -UR5, 0x100000, URZ ;  /* 0x0010000005047890 */ /* 0x000fc8000fffe13f */
[----:B------:R-:W-:Y:S02]  /*0220*/  USHF.L.U32 UR5, UR4, 0xb, URZ ;  /* 0x0000000b04057899 */ /* 0x000fe4000800063f */
[----:B------:R-:W-:Y:S01]  /*0230*/  USHF.L.U32 UR4, UR4, 0x1, URZ ;  /* 0x0000000104047899 */ /* 0x000fe2000800063f */
[----:B------:R-:W0:Y:S11]  /*0240*/  FENCE.VIEW.ASYNC.S ;  /* 0x00000000000073c6 */ /* 0x000e360000000000 */
[----:B0-----:R0:W1:Y:S01]  /*0250*/  SYNCS.EXCH.64 URZ, [UR8], UR4 ;  /* 0x00000004083f75b2 */ /* 0x0010620008000100 */
[----:B------:R0:W2:Y:S01]  /*0260*/  SYNCS.EXCH.64 URZ, [UR8+0x60], UR6 ;  /* 0x00006006083f75b2 */ /* 0x0000a20008000100 */
[----:B------:R0:W3:Y:S01]  /*0270*/  SYNCS.EXCH.64 URZ, [UR8+0x8], UR4 ;  /* 0x00000804083f75b2 */ /* 0x0000e20008000100 */
[----:B------:R0:W4:Y:S01]  /*0280*/  SYNCS.EXCH.64 URZ, [UR8+0x68], UR6 ;  /* 0x00006806083f75b2 */ /* 0x0001220008000100 */
[----:B------:R0:W0:Y:S01]  /*0290*/  SYNCS.EXCH.64 URZ, [UR8+0x10], UR4 ;  /* 0x00001004083f75b2 */ /* 0x0000220008000100 */
        /* <DEDUP_REMOVED lines=19> */
[----:B-1----:R-:W-:Y:S01]  /*03d0*/  NOP ;  /* 0x0000000000007918 */ /* 0x002fe20000000000 */
.L_x_3:
[----:B0-----:R-:W-:Y:S05]  /*03e0*/  BSYNC B0 ;  /* 0x0000000000007941 */ /* 0x001fea0003800000 */
.L_x_2:
[----:B------:R-:W0:Y:S01]  /*03f0*/  SHFL.IDX PT, R0, R0, RZ, 0x1f ;  /* 0x00001fff00007589 */ /* 0x000e2200000e0000 */
[----:B------:R-:W-:Y:S01]  /*0400*/  ELECT P0, URZ, PT ;  /* 0x00000000003f782f */ /* 0x000fe20003800000 */
[----:B------:R-:W1:Y:S01]  /*0410*/  LDC R4, c[0x0][0x65c] ;  /* 0x00019700ff047b82 */ /* 0x000e620000000800 */
[----:B------:R-:W-:Y:S01]  /*0420*/  SHF.R.S32.HI R5, RZ, 0x1f, R2 ;  /* 0x0000001fff057819 */ /* 0x000fe20000011402 */
[----:B------:R-:W5:Y:S01]  /*0430*/  S2R R3, SR_CTAID.Y ;  /* 0x0000000000037919 */ /* 0x000f620000002600 */
[----:B------:R-:W-:Y:S01]  /*0440*/  UMOV UR4, 0x20 ;  /* 0x0000002000047882 */ /* 0x000fe20000000000 */
[----:B------:R-:W-:Y:S01]  /*0450*/  ISETP.NE.AND P2, PT, R8, RZ, PT ;  /* 0x000000ff0800720c */ /* 0x000fe20003f45270 */
[----:B------:R-:W-:Y:S01]  /*0460*/  NOP ;  /* 0x0000000000007918 */ /* 0x000fe20000000000 */
[----:B------:R-:W-:Y:S01]  /*0470*/  LEA.HI R5, R5, R2, RZ, 0x2 ;  /* 0x0000000205057211 */ /* 0x000fe200078f10ff */
[----:B------:R-:W-:-:S03]  /*0480*/  NOP ;  /* 0x0000000000007918 */ /* 0x000fc60000000000 */
[----:B------:R-:W-:Y:S02]  /*0490*/  LOP3.LUT R5, R5, 0xfffffffc, RZ, 0xc0, !PT ;  /* 0xfffffffc05057812 */ /* 0x000fe400078ec0ff */
[----:B0-----:R-:W-:-:S03]  /*04a0*/  ISETP.NE.OR P0, PT, R0, RZ, !P0 ;  /* 0x000000ff0000720c */ /* 0x001fc60004705670 */
[----:B------:R-:W-:Y:S01]  /*04b0*/  IMAD.IADD R0, R2, 0x1, -R5 ;  /* 0x0000000102007824 */ /* 0x000fe200078e0a05 */
[----:B-1----:R-:W-:Y:S01]  /*04c0*/  ISETP.NE.AND P3, PT, R4, 0x1, PT ;  /* 0x000000010400780c */ /* 0x002fe20003f65270 */
[----:B------:R-:W-:Y:S01]  /*04d0*/  IMAD.MOV.U32 R5, RZ, RZ, RZ ;  /* 0x000000ffff057224 */ /* 0x000fe200078e00ff */
[----:B------:R-:W0:Y:S07]  /*04e0*/  S2R R4, SR_CTAID.X ;  /* 0x0000000000047919 */ /* 0x000e2e0000002500 */
[----:B------:R-:W-:Y:S01]  /*04f0*/  VOTEU.ALL UP0, P0 ;  /* 0x00000000003f7886 */ /* 0x000fe20000000000 */
[----:B------:R-:W-:-:S03]  /*0500*/  VOTEU.ALL UP1, P0 ;  /* 0x00000000003f7886 */ /* 0x000fc60000020000 */
[----:B------:R-:W0:Y:S01]  /*0510*/  @P3 LDC R19, c[0x0][0x10] ;  /* 0x00000400ff133b82 */ /* 0x000e220000000800 */
[----:B-----5:R-:W-:Y:S01]  /*0520*/  @P3 IMAD.MOV.U32 R6, RZ, RZ, R3 ;  /* 0x000000ffff063224 */ /* 0x020fe200078e0003 */
[----:B------:R-:W-:Y:S01]  /*0530*/  @!UP0 UMOV UR6, 0x400 ;  /* 0x0000040000068882 */ /* 0x000fe20000000000 */
[----:B------:R-:W-:-:S04]  /*0540*/  @!UP0 UIADD3 UR4, -UR4, 0x100000, URZ ;  /* 0x0010000004048890 */ /* 0x000fc8000fffe13f */
[----:B------:R-:W-:Y:S02]  /*0550*/  @!UP0 USHF.L.U32 UR5, UR4, 0xb, URZ ;  /* 0x0000000b04058899 */ /* 0x000fe4000800063f */
[----:B------:R-:W-:Y:S01]  /*0560*/  @!UP0 USHF.L.U32 UR4, UR4, 0x1, URZ ;  /* 0x0000000104048899 */ /* 0x000fe2000800063f */
[----:B------:R-:W-:Y:S02]  /*0570*/  @P3 IMAD.MOV.U32 R7, RZ, RZ, RZ ;  /* 0x000000ffff073224 */ /* 0x000fe400078e00ff */
[----:B------:R-:W-:Y:S01]  /*0580*/  @P3 IMAD.MOV.U32 R17, RZ, RZ, RZ ;  /* 0x000000ffff113224 */ /* 0x000fe200078e00ff */
[----:B------:R-:W1:Y:S08]  /*0590*/  @!UP0 S2UR UR7, SR_CgaCtaId ;  /* 0x00000000000789c3 */ /* 0x000e700000008800 */
[----:B------:R-:W5:Y:S01]  /*05a0*/  @!P3 LDC R9, c[0x0][0xc] ;  /* 0x00000300ff09bb82 */ /* 0x000f620000000800 */
[----:B0-----:R-:W-:-:S04]  /*05b0*/  @P3 IMAD.WIDE.U32 R18, R4, R19, R6 ;  /* 0x0000001304123225 */ /* 0x001fc800078e0006 */
[----:B------:R-:W-:Y:S01]  /*05c0*/  @P3 IMAD.IADD R17, R19, 0x1, R17 ;  /* 0x0000000113113824 */ /* 0x000fe200078e0211 */
[----:B-1----:R-:W-:Y:S01]  /*05d0*/  @!UP0 ULEA UR6, UR7, UR6, 0x18 ;  /* 0x0000000607068291 */ /* 0x002fe2000f8ec03f */
[----:B------:R-:W-:Y:S01]  /*05e0*/  VOTEU.ALL UP0, P0 ;  /* 0x00000000003f7886 */ /* 0x000fe20000000000 */
[----:B------:R-:W-:-:S04]  /*05f0*/  ISETP.NE.AND P0, PT, R0, 0x3, PT ;  /* 0x000000030000780c */ /* 0x000fc80003f05270 */
[----:B------:R-:W-:Y:S01]  /*0600*/  ISETP.EQ.OR P0, PT, R0, RZ, !P0 ;  /* 0x000000ff0000720c */ /* 0x000fe20004702670 */
[----:B-----5:R-:W-:-:S03]  /*0610*/  @!P3 IMAD.WIDE.U32 R6, R9, R3, R4 ;  /* 0x000000030906b225 */ /* 0x020fc600078e0004 */
[C---:B------:R-:W-:Y:S01]  /*0620*/  ISETP.EQ.AND P0, PT, R8.reuse, RZ, P0 ;  /* 0x000000ff0800720c */ /* 0x040fe20000702270 */
[----:B------:R-:W-:Y:S01]  /*0630*/  VIADD R8, R8, 0xffffffff ;  /* 0xffffffff08087836 */ /* 0x000fe20000000000 */
[----:B------:R-:W0:Y:S02]  /*0640*/  FENCE.VIEW.ASYNC.S ;  /* 0x00000000000073c6 */ /* 0x000e240000000000 */
[----:B0-----:R0:W2:Y:S01]  /*0650*/  @!UP0 SYNCS.EXCH.64 URZ, [UR6+0xd0], UR4 ;  /* 0x0000d004063f85b2 */ /* 0x0010a20008000100 */
[----:B------:R-:W-:Y:S01]  /*0660*/  @!P3 IMAD.MOV.U32 R18, RZ, RZ, R6 ;  /* 0x000000ffff12b224 */ /* 0x000fe200078e0006 */
[----:B------:R-:W-:Y:S01]  /*0670*/  SEL R16, RZ, 0x1, !P0 ;  /* 0x00000001ff107807 */ /* 0x000fe20004000000 */
[----:B------:R-:W-:Y:S01]  /*0680*/  @!P3 IMAD.MOV.U32 R17, RZ, RZ, R7 ;  /* 0x000000ffff11b224 */ /* 0x000fe200078e0007 */
[----:B------:R-:W-:-:S04]  /*0690*/  ISETP.GE.U32.AND P1, PT, R8, 0x2, PT ;  /* 0x000000020800780c */ /* 0x000fc80003f26070 */
[----:B------:R-:W-:Y:S01]  /*06a0*/  SEL R16, R16, 0x2, P1 ;  /* 0x0000000210107807 */ /* 0x000fe20000800000 */
[----:B------:R0:W2:Y:S01]  /*06b0*/  @!UP1 SYNCS.EXCH.64 URZ, [UR6+0xd8], UR4 ;  /* 0x0000d804063f95b2 */ /* 0x0000a20008000100 */
[----:B------:R-:W-:Y:S01]  /*06c0*/  NOP ;  /* 0x0000000000007918 */ /* 0x000fe20000000000 */
[----:B--234-:R-:W-:Y:S06]  /*06d0*/  BAR.SYNC.DEFER_BLOCKING 0x0 ;  /* 0x0000000000007b1d */ /* 0x01cfec0000010000 */
[----:B------:R-:W-:Y:S05]  /*06e0*/  @!P2 BRA `(.L_x_4) ;  /* 0x000000c40074a947 */ /* 0x000fea0003800000 */
[----:B------:R-:W-:-:S13]  /*06f0*/  ISETP.GT.U32.AND P0, PT, R8, 0x1, PT ;  /* 0x000000010800780c */ /* 0x000fda0003f04070 */
[----:B0-----:R-:W-:Y:S05]  /*0700*/  @P0 EXIT ;  /* 0x000000000000094d */ /* 0x001fea0003800000 */
[----:B------:R-:W-:Y:S01]  /*0710*/  ULDC.64 UR4, c[0x0][0x650] ;  /* 0x0001940000047ab9 */ /* 0x000fe20000000a00 */
[----:B------:R-:W-:Y:S01]  /*0720*/  PRMT R0, RZ, 0x7610, R0 ;  /* 0x00007610ff007816 */ /* 0x000fe20000000000 */
[----:B------:R-:W-:Y:S01]  /*0730*/  IMAD.MOV.U32 R22, RZ, RZ, -0x1 ;  /* 0xffffffffff167424 */ /* 0x000fe200078e00ff */
[----:B------:R-:W-:Y:S01]  /*0740*/  ISETP.GE.U32.AND P0, PT, R18, UR4, PT ;  /* 0x0000000412007c0c */ /* 0x000fe2000bf06070 */
[----:B------:R-:W-:Y:S02]  /*0750*/  IMAD.MOV.U32 R19, RZ, RZ, -0x1 ;  /* 0xffffffffff137424 */ /* 0x000fe400078e00ff */
[----:B------:R-:W-:Y:S01]  /*0760*/  IMAD.MOV.U32 R2, RZ, RZ, -0x1 ;  /* 0xffffffffff027424 */ /* 0x000fe200078e00ff */
[----:B------:R-:W-:-:S13]  /*0770*/  ISETP.GE.U32.AND.EX P0, PT, R17, UR5, PT, P0 ;  /* 0x0000000511007c0c */ /* 0x000fda000bf06100 */
[----:B------:R-:W-:Y:S05]  /*0780*/  @P0 BRA `(.L_x_5) ;  /* 0x00000004005c0947 */ /* 0x000fea0003800000 */
[----:B------:R-:W0:Y:S01]  /*0790*/  LDC.64 R14, c[0x0][0x628] ;  /* 0x00018a00ff0e7b82 */ /* 0x000e220000000a00 */
[----:B------:R-:W-:Y:S02]  /*07a0*/  IMAD.MOV.U32 R6, RZ, RZ, R18 ;  /* 0x000000ffff067224 */ /* 0x000fe400078e0012 */
[----:B------:R-:W-:-:S05]  /*07b0*/  IMAD.MOV.U32 R7, RZ, RZ, R17 ;  /* 0x000000ffff077224 */ /* 0x000fca00078e0011 */
[----:B------:R-:W1:Y:S08]  /*07c0*/  LDC R2, c[0x0][0x630] ;  /* 0x00018c00ff027b82 */ /* 0x000e700000000800 */
[----:B------:R-:W2:Y:S01]  /*07d0*/  LDC.64 R20, c[0x0][0x620] ;  /* 0x00018800ff147b82 */ /* 0x000ea20000000a00 */
[----:B0-----:R-:W-:-:S04]  /*07e0*/  ISETP.NE.U32.AND P0, PT, R14, RZ, PT ;  /* 0x000000ff0e00720c */ /* 0x001fc80003f05070 */
[----:B------:R-:W-:-:S13]  /*07f0*/  ISETP.NE.AND.EX P0, PT, R15, RZ, PT, P0 ;  /* 0x000000ff0f00720c */ /* 0x000fda0003f05300 */
[----:B-12---:R-:W-:Y:S05]  /*0800*/  @!P0 BRA `(.L_x_6) ;  /* 0x0000000000288947 */ /* 0x006fea0003800000 */
[----:B------:R-:W0:Y:S02]  /*0810*/  LDC R11, c[0x0][0x634] ;  /* 0x00018d00ff0b7b82 */ /* 0x000e240000000800 */
[----:B0-----:R-:W-:-:S05]  /*0820*/  IADD3 R11, P0, R18, R11, RZ ;  /* 0x0000000b120b7210 */ /* 0x001fca0007f1e0ff */
[----:B------:R-:W-:-:S04]  /*0830*/  IMAD.X R13, RZ, RZ, R17, P0 ;  /* 0x000000ffff0d7224 */ /* 0x000fc800000e0611 */
[----:B------:R-:W-:-:S04]  /*0840*/  IMAD.WIDE.U32 R6, R13, R14, RZ ;  /* 0x0000000e0d067225 */ /* 0x000fc800078e00ff */
[----:B------:R-:W-:-:S04]  /*0850*/  IMAD.WIDE.U32 R8, P0, R11, R15, R6 ;  /* 0x0000000f0b087225 */ /* 0x000fc80007800006 */
[----:B------:R-:W-:-:S04]  /*0860*/  IMAD.WIDE.U32 R6, R11, R14, RZ ;  /* 0x0000000e0b067225 */ /* 0x000fc800078e00ff */
[----:B------:R-:W-:Y:S01]  /*0870*/  IMAD.X R11, RZ, RZ, RZ, P0 ;  /* 0x000000ffff0b7224 */ /* 0x000fe200000e06ff */
[----:B------:R-:W-:Y:S01]  /*0880*/  IADD3 RZ, P0, R7, R8, RZ ;  /* 0x0000000807ff7210 */ /* 0x000fe20007f1e0ff */
[----:B------:R-:W-:-:S04]  /*0890*/  IMAD.MOV.U32 R10, RZ, RZ, R9 ;  /* 0x000000ffff0a7224 */ /* 0x000fc800078e0009 */
[----:B------:R-:W-:-:S08]  /*08a0*/  IMAD.WIDE.U32.X R6, R13, R15, R10, P0 ;  /* 0x0000000f0d067225 */ /* 0x000fd000000e040a */
.L_x_6:
[-CC-:B------:R-:W-:Y:S01]  /*08b0*/  SHF.R.U64 R26, R6, R2.reuse, R7.reuse ;  /* 0x00000002061a7219 */ /* 0x180fe20000001207 */
[----:B------:R-:W0:Y:S01]  /*08c0*/  LDC.64 R24, c[0x0][0x640] ;  /* 0x00019000ff187b82 */ /* 0x000e220000000a00 */
[----:B------:R-:W-:Y:S01]  /*08d0*/  SHF.R.U32.HI R2, RZ, R2, R7 ;  /* 0x00000002ff027219 */ /* 0x000fe20000011607 */
[----:B------:R-:W-:Y:S01]  /*08e0*/  ULDC UR4, c[0x0][0x150] ;  /* 0x0000540000047ab9 */ /* 0x000fe20000000800 */
[----:B------:R-:W-:Y:S01]  /*08f0*/  IADD3 R9, P0, RZ, -R26, RZ ;  /* 0x8000001aff097210 */ /* 0x000fe20007f1e0ff */
[----:B------:R-:W-:Y:S01]  /*0900*/  IMAD.MOV.U32 R19, RZ, RZ, R17 ;  /* 0x000000ffff137224 */ /* 0x000fe200078e0011 */
[----:B------:R-:W-:-:S03]  /*0910*/  I2FP.F32.U32 R0, R4 ;  /* 0x0000000400007245 */ /* 0x000fc60000201000 */
[----:B------:R-:W-:Y:S01]  /*0920*/  IMAD.X R11, RZ, RZ, ~R2, P0 ;  /* 0x000000ffff0b7224 */ /* 0x000fe200000e0e02 */
[----:B------:R-:W1:Y:S01]  /*0930*/  LDC R8, c[0x0][0x618] ;  /* 0x00018600ff087b82 */ /* 0x000e620000000800 */
[----:B------:R-:W-:Y:S01]  /*0940*/  FMUL R0, R0, UR4 ;  /* 0x0000000400007c20 */ /* 0x000fe20008400000 */
[----:B------:R-:W-:Y:S01]  /*0950*/  IMAD.WIDE.U32 R6, R9, R20, R18 ;  /* 0x0000001409067225 */ /* 0x000fe200078e0012 */
[----:B------:R-:W-:-:S03]  /*0960*/  ULDC UR4, c[0x0][0x154] ;  /* 0x0000550000047ab9 */ /* 0x000fc60000000800 */
[----:B------:R-:W-:Y:S01]  /*0970*/  IMAD R2, R11, R20, RZ ;  /* 0x000000140b027224 */ /* 0x000fe200078e02ff */
[----:B------:R-:W2:Y:S01]  /*0980*/  F2I.U32.TRUNC.NTZ R0, R0 ;  /* 0x0000000000007305 */ /* 0x000ea2000020f000 */
[----:B------:R-:W3:Y:S02]  /*0990*/  LDC R5, c[0x0][0x144] ;  /* 0x00005100ff057b82 */ /* 0x000ee40000000800 */
[----:B------:R-:W-:Y:S01]  /*09a0*/  IMAD R9, R9, R21, R2 ;  /* 0x0000001509097224 */ /* 0x000fe200078e0202 */
[----:B------:R-:W-:-:S03]  /*09b0*/  I2FP.F32.U32 R2, R3 ;  /* 0x0000000300027245 */ /* 0x000fc60000201000 */
[----:B------:R-:W-:Y:S01]  /*09c0*/  IMAD.IADD R7, R7, 0x1, R9 ;  /* 0x0000000107077824 */ /* 0x000fe200078e0209 */
[----:B0-----:R-:W-:Y:S01]  /*09d0*/  ISETP.NE.U32.AND P0, PT, R24, RZ, PT ;  /* 0x000000ff1800720c */ /* 0x001fe20003f05070 */
[----:B------:R-:W0:Y:S03]  /*09e0*/  LDC R11, c[0x0][0x608] ;  /* 0x00018200ff0b7b82 */ /* 0x000e260000000800 */
[----:B------:R-:W-:Y:S01]  /*09f0*/  ISETP.NE.AND.EX P0, PT, R25, RZ, PT, P0 ;  /* 0x000000ff1900720c */ /* 0x000fe20003f05300 */
[----:B--2---:R-:W-:-:S04]  /*0a00*/  IMAD.MOV R9, RZ, RZ, -R0 ;  /* 0x000000ffff097224 */ /* 0x004fc800078e0a00 */
[----:B------:R-:W2:Y:S01]  /*0a10*/  LDC R13, c[0x0][0x658] ;  /* 0x00019600ff0d7b82 */ /* 0x000ea20000000800 */
[-CC-:B-1----:R-:W-:Y:S02]  /*0a20*/  SHF.R.U64 R15, R6, R8.reuse, R7.reuse ;  /* 0x00000008060f7219 */ /* 0x182fe40000001207 */
[----:B------:R-:W-:-:S05]  /*0a30*/  SHF.R.U32.HI R6, RZ, R8, R7 ;  /* 0x00000008ff067219 */ /* 0x000fca0000011607 */
[----:B------:R-:W1:Y:S01]  /*0a40*/  LDC R12, c[0x0][0x148] ;  /* 0x00005200ff0c7b82 */ /* 0x000e620000000800 */
[----:B---3--:R-:W-:Y:S02]  /*0a50*/  IMAD R0, R5, R9, R4 ;  /* 0x0000000905007224 */ /* 0x008fe400078e0204 */
[----:B------:R-:W-:Y:S01]  /*0a60*/  FMUL R5, R2, UR4 ;  /* 0x0000000402057c20 */ /* 0x000fe20008400000 */
[----:B------:R-:W-:-:S04]  /*0a70*/  IMAD.MOV.U32 R4, RZ, RZ, -0x1 ;  /* 0xffffffffff047424 */ /* 0x000fc800078e00ff */
[----:B------:R-:W3:Y:S01]  /*0a80*/  LDC R19, c[0x0][0x600] ;  /* 0x00018000ff137b82 */ /* 0x000ee20000000800 */
[-CC-:B0-----:R-:W-:Y:S02]  /*0a90*/  SHF.R.U64 R21, R15, R11.reuse, R6.reuse ;  /* 0x0000000b0f157219 */ /* 0x181fe40000001206 */
[----:B------:R-:W-:Y:S01]  /*0aa0*/  SHF.R.U32.HI R2, RZ, R11, R6 ;  /* 0x0000000bff027219 */ /* 0x000fe20000011606 */
[----:B------:R-:W-:Y:S01]  /*0ab0*/  IMAD.MOV.U32 R6, RZ, RZ, 0x1 ;  /* 0x00000001ff067424 */ /* 0x000fe200078e00ff */
[----:B------:R0:W4:Y:S03]  /*0ac0*/  F2I.U32.TRUNC.NTZ R11, R5 ;  /* 0x00000005000b7305 */ /* 0x000126000020f000 */
[----:B------:R-:W1:Y:S01]  /*0ad0*/  LDC R14, c[0x0][0x648] ;  /* 0x00019200ff0e7b82 */ /* 0x000e620000000800 */
[-C--:B--2---:R-:W-:Y:S02]  /*0ae0*/  SHF.L.U32 R4, R4, R13.reuse, RZ ;  /* 0x0000000d04047219 */ /* 0x084fe400000006ff */
[----:B------:R-:W-:-:S02]  /*0af0*/  SHF.R.U64 R28, R21, R13, R2 ;  /* 0x0000000d151c7219 */ /* 0x000fc40000001202 */
[----:B------:R-:W-:Y:S02]  /*0b00*/  LOP3.LUT R10, RZ, R4, RZ, 0x33, !PT ;  /* 0x00000004ff0a7212 */ /* 0x000fe400078e33ff */
[-C--:B0-----:R-:W-:Y:S01]  /*0b10*/  SHF.R.U32.HI R5, RZ, R13.reuse, R2 ;  /* 0x0000000dff057219 */ /* 0x081fe20000011602 */
[----:B------:R-:W0:Y:S01]  /*0b20*/  LDC R20, c[0x0][0x638] ;  /* 0x00018e00ff147b82 */ /* 0x000e220000000800 */
[----:B------:R-:W-:Y:S01]  /*0b30*/  SHF.L.U32 R2, R6, R13, RZ ;  /* 0x0000000d06027219 */ /* 0x000fe200000006ff */
[----:B------:R-:W-:-:S06]  /*0b40*/  IMAD.MOV.U32 R4, RZ, RZ, R28 ;  /* 0x000000ffff047224 */ /* 0x000fcc00078e001c */
[----:B------:R-:W2:Y:S01]  /*0b50*/  LDC R22, c[0x0][0x610] ;  /* 0x00018400ff167b82 */ /* 0x000ea20000000800 */
[----:B---34-:R-:W-:Y:S05]  /*0b60*/  @!P0 BRA `(.L_x_7) ;  /* 0x0000000000288947 */ /* 0x018fea0003800000 */
[----:B------:R-:W3:Y:S02]  /*0b70*/  LDC R9, c[0x0][0x64c] ;  /* 0x00019300ff097b82 */ /* 0x000ee40000000800 */
[----:B---3--:R-:W-:-:S05]  /*0b80*/  IADD3 R9, P0, R28, R9, RZ ;  /* 0x000000091c097210 */ /* 0x008fca0007f1e0ff */
        /* <DEDUP_REMOVED lines=8> */
.L_x_7:
[----:B-1----:R-:W-:Y:S01]  /*0c10*/  SHF.R.U64 R4, R4, R14, R5 ;  /* 0x0000000e04047219 */ /* 0x002fe20000001205 */
[----:B------:R-:W-:Y:S01]  /*0c20*/  IMAD.MOV R11, RZ, RZ, -R11 ;  /* 0x000000ffff0b7224 */ /* 0x000fe200078e0a0b */
[----:B------:R-:W-:Y:S01]  /*0c30*/  LOP3.LUT R5, R21, R10, RZ, 0xc0, !PT ;  /* 0x0000000a15057212 */ /* 0x000fe200078ec0ff */
[----:B------:R-:W-:Y:S02]  /*0c40*/  VIADD R6, R19, 0xffffffff ;  /* 0xffffffff13067836 */ /* 0x000fe40000000000 */
[----:B------:R-:W-:Y:S02]  /*0c50*/  IMAD.MOV R7, RZ, RZ, -R4 ;  /* 0x000000ffff077224 */ /* 0x000fe400078e0a04 */
[----:B------:R-:W-:Y:S01]  /*0c60*/  @P3 IMAD R0, R12, R11, R3 ;  /* 0x0000000b0c003224 */ /* 0x000fe200078e0203 */
[----:B------:R-:W-:Y:S01]  /*0c70*/  LOP3.LUT R3, R15, R6, RZ, 0xc0, !PT ;  /* 0x000000060f037212 */ /* 0x000fe200078ec0ff */
[----:B------:R-:W-:Y:S02]  /*0c80*/  IMAD R5, R2, R4, R5 ;  /* 0x0000000402057224 */ /* 0x000fe400078e0205 */
[----:B0-----:R-:W-:-:S02]  /*0c90*/  IMAD R2, R7, R20, R28 ;  /* 0x0000001407027224 */ /* 0x001fc400078e021c */
[----:B--2---:R-:W-:Y:S02]  /*0ca0*/  IMAD R22, R5, R22, R0 ;  /* 0x0000001605167224 */ /* 0x004fe400078e0200 */
[----:B------:R-:W-:Y:S02]  /*0cb0*/  IMAD R3, R2, R19, R3 ;  /* 0x0000001302037224 */ /* 0x000fe400078e0203 */
[----:B------:R-:W-:Y:S02]  /*0cc0*/  IMAD.MOV.U32 R0, RZ, RZ, 0x1 ;  /* 0x00000001ff007424 */ /* 0x000fe400078e00ff */
[----:B------:R-:W-:Y:S01]  /*0cd0*/  IMAD.MOV.U32 R2, RZ, RZ, R26 ;  /* 0x000000ffff027224 */ /* 0x000fe200078e001a */
[----:B------:R-:W-:Y:S02]  /*0ce0*/  SEL R19, R3, R22, !P3 ;  /* 0x0000001603137207 */ /* 0x000fe40005800000 */
[----:B------:R-:W-:-:S07]  /*0cf0*/  SEL R22, R22, R3, !P3 ;  /* 0x0000000316167207 */ /* 0x000fce0005800000 */
.L_x_5:
[----:B------:R-:W-:-:S08]  /*0d00*/  NOP ;  /* 0x0000000000007918 */ /* 0x000fd00000000000 */
[----:B------:R-:W0:Y:S02]  /*0d10*/  USETMAXREG.TRY_ALLOC.CTAPOOL UP0, 0xe8 ;  /* 0x000000e8000079c8 */ /* 0x000e240008000600 */
[----:B0-----:R-:W-:-:S13]  /*0d20*/  PLOP3.LUT P0, PT, PT, PT, UP0, 0x80, 0x0 ;  /* 0x000000000000781c */ /* 0x001fda0003f0f008 */
[----:B------:R-:W-:Y:S05]  /*0d30*/  @!P0 BRA `(.L_x_5) ;  /* 0xfffffffc00f08947 */ /* 0x000fea000383ffff */
[----:B------:R-:W-:Y:S01]  /*0d40*/  ULDC.64 UR4, c[0x0][0x598] ;  /* 0x0001660000047ab9 */ /* 0x000fe20000000a00 */
[----:B------:R-:W-:Y:S01]  /*0d50*/  ULDC.64 UR36, c[0x0][0x208] ;  /* 0x0000820000247ab9 */ /* 0x000fe20000000a00 */
[----:B------:R-:W-:-:S04]  /*0d60*/  ISETP.NE.U32.AND P0, PT, RZ, UR4, PT ;  /* 0x00000004ff007c0c */ /* 0x000fc8000bf05070 */
[----:B------:R-:W-:-:S13]  /*0d70*/  ISETP.NE.AND.EX P0, PT, RZ, UR5, PT, P0 ;  /* 0x00000005ff007c0c */ /* 0x000fda000bf05300 */
[----:B------:R-:W-:Y:S05]  /*0d80*/  @!P0 BRA `(.L_x_8) ;  /* 0x00000000001c8947 */ /* 0x000fea0003800000 */
[----:B------:R-:W0:Y:S02]  /*0d90*/  LDC.64 R4, c[0x0][0x598] ;  /* 0x00016600ff047b82 */ /* 0x000e240000000a00 */
[----:B0-----:R-:W2:Y:S02]  /*0da0*/  LDG.E.64 R4, desc[UR36][R4.64] ;  /* 0x0000002404047981 */ /* 0x001ea4000c1e1b00 */
[----:B--2---:R-:W-:-:S04]  /*0db0*/  ISETP.NE.U32.AND P0, PT, R4, RZ, PT ;  /* 0x000000ff0400720c */ /* 0x004fc80003f05070 */
[----:B------:R-:W-:-:S13]  /*0dc0*/  ISETP.NE.AND.EX P0, PT, R5, RZ, PT, P0 ;  /* 0x000000ff0500720c */ /* 0x000fda0003f05300 */
[----:B------:R-:W-:Y:S05]  /*0dd0*/  @!P0 BRA `(.L_x_8) ;  /* 0x0000000000088947 */ /* 0x000fea0003800000 */
[----:B------:R0:W5:Y:S01]  /*0de0*/  LD.E R185, desc[UR36][R4.64] ;  /* 0x0000002404b97980 */ /* 0x000162000c101900 */
[----:B------:R-:W-:Y:S05]  /*0df0*/  BRA `(.L_x_9) ;  /* 0x0000000000247947 */ /* 0x000fea0003800000 */
.L_x_8:
[----:B------:R-:W-:Y:S02]  /*0e00*/  ULDC.64 UR4, c[0x0][0x588] ;  /* 0x0001620000047ab9 */ /* 0x000fe40000000a00 */
[----:B------:R-:W-:-:S04]  /*0e10*/  ISETP.NE.U32.AND P0, PT, RZ, UR4, PT ;  /* 0x00000004ff007c0c */ /* 0x000fc8000bf05070 */
[----:B------:R-:W-:-:S13]  /*0e20*/  ISETP.NE.AND.EX P0, PT, RZ, UR5, PT, P0 ;  /* 0x00000005ff007c0c */ /* 0x000fda000bf05300 */
[----:B------:R-:W-:Y:S05]  /*0e30*/  @!P0 BRA `(.L_x_10) ;  /* 0x00000000000c8947 */ /* 0x000fea0003800000 */
[----:B------:R-:W0:Y:S02]  /*0e40*/  LDC.64 R4, c[0x0][0x588] ;  /* 0x00016200ff047b82 */ /* 0x000e240000000a00 */
[----:B0-----:R1:W5:Y:S01]  /*0e50*/  LDG.E R185, desc[UR36][R4.64] ;  /* 0x0000002404b97981 */ /* 0x001362000c1e1900 */
[----:B------:R-:W-:Y:S05]  /*0e60*/  BRA `(.L_x_9) ;  /* 0x0000000000087947 */ /* 0x000fea0003800000 */
.L_x_10:
[----:B------:R-:W-:Y:S02]  /*0e70*/  ULDC UR4, c[0x0][0x580] ;  /* 0x0001600000047ab9 */ /* 0x000fe40000000800 */
[----:B------:R-:W-:-:S07]  /*0e80*/  IMAD.U32 R185, RZ, RZ, UR4 ;  /* 0x00000004ffb97e24 */ /* 0x000fce000f8e00ff */
.L_x_9:
[----:B------:R-:W-:Y:S02]  /*0e90*/  ULDC.64 UR4, c[0x0][0x5a0] ;  /* 0x0001680000047ab9 */ /* 0x000fe40000000a00 */
[----:B------:R-:W-:-:S04]  /*0ea0*/  ISETP.NE.U32.AND P0, PT, RZ, UR4, PT ;  /* 0x00000004ff007c0c */ /* 0x000fc8000bf05070 */
[----:B------:R-:W-:-:S13]  /*0eb0*/  ISETP.NE.AND.EX P0, PT, RZ, UR5, PT, P0 ;  /* 0x00000005ff007c0c */ /* 0x000fda000bf05300 */
[----:B------:R-:W-:Y:S05]  /*0ec0*/  @!P0 BRA `(.L_x_11) ;  /* 0x00000000001c8947 */ /* 0x000fea0003800000 */
[----:B01----:R-:W0:Y:S02]  /*0ed0*/  LDC.64 R4, c[0x0][0x5a0] ;  /* 0x00016800ff047b82 */ /* 0x003e240000000a00 */
[----:B0-----:R-:W2:Y:S02]  /*0ee0*/  LDG.E.64 R4, desc[UR36][R4.64] ;  /* 0x0000002404047981 */ /* 0x001ea4000c1e1b00 */
[----:B--2---:R-:W-:-:S04]  /*0ef0*/  ISETP.NE.U32.AND P0, PT, R4, RZ, PT ;  /* 0x000000ff0400720c */ /* 0x004fc80003f05070 */
[----:B------:R-:W-:-:S13]  /*0f00*/  ISETP.NE.AND.EX P0, PT, R5, RZ, PT, P0 ;  /* 0x000000ff0500720c */ /* 0x000fda0003f05300 */
[----:B------:R-:W-:Y:S05]  /*0f10*/  @!P0 BRA `(.L_x_11) ;  /* 0x0000000000088947 */ /* 0x000fea0003800000 */
[----:B------:R0:W5:Y:S01]  /*0f20*/  LD.E R184, desc[UR36][R4.64] ;  /* 0x0000002404b87980 */ /* 0x000162000c101900 */
[----:B------:R-:W-:Y:S05]  /*0f30*/  BRA `(.L_x_12) ;  /* 0x0000000000247947 */ /* 0x000fea0003800000 */
.L_x_11:
[----:B------:R-:W-:Y:S02]  /*0f40*/  ULDC.64 UR4, c[0x0][0x590] ;  /* 0x0001640000047ab9 */ /* 0x000fe40000000a00 */
[----:B------:R-:W-:-:S04]  /*0f50*/  ISETP.NE.U32.AND P0, PT, RZ, UR4, PT ;  /* 0x00000004ff007c0c */ /* 0x000fc8000bf05070 */
[----:B------:R-:W-:-:S13]  /*0f60*/  ISETP.NE.AND.EX P0, PT, RZ, UR5, PT, P0 ;  /* 0x00000005ff007c0c */ /* 0x000fda000bf05300 */
[----:B------:R-:W-:Y:S05]  /*0f70*/  @!P0 BRA `(.L_x_13) ;  /* 0x00000000000c8947 */ /* 0x000fea0003800000 */
[----:B01----:R-:W0:Y:S02]  /*0f80*/  LDC.64 R4, c[0x0][0x590] ;  /* 0x00016400ff047b82 */ /* 0x003e240000000a00 */
[----:B0-----:R1:W5:Y:S01]  /*0f90*/  LDG.E R184, desc[UR36][R4.64] ;  /* 0x0000002404b87981 */ /* 0x001362000c1e1900 */
[----:B------:R-:W-:Y:S05]  /*0fa0*/  BRA `(.L_x_12) ;  /* 0x0000000000087947 */ /* 0x000fea0003800000 */
.L_x_13:
[----:B------:R-:W-:Y:S02]  /*0fb0*/  ULDC UR4, c[0x0][0x584] ;  /* 0x0001610000047ab9 */ /* 0x000fe40000000800 */
[----:B------:R-:W-:-:S07]  /*0fc0*/  IMAD.U32 R184, RZ, RZ, UR4 ;  /* 0x00000004ffb87e24 */ /* 0x000fce000f8e00ff */
.L_x_12:
[----:B------:R-:W-:-:S13]  /*0fd0*/  LOP3.LUT P0, RZ, R0, 0xff, RZ, 0xc0, !PT ;  /* 0x000000ff00ff7812 */ /* 0x000fda000780c0ff */
[----:B------:R-:W-:Y:S05]  /*0fe0*/  @!P0 EXIT ;  /* 0x000000000000894d */ /* 0x000fea0003800000 */
[----:B------:R-:W-:Y:S01]  /*0ff0*/  ULDC UR4, c[0x0][0x28c] ;  /* 0x0000a30000047ab9 */ /* 0x000fe20000000800 */
[----:B------:R-:W-:Y:S01]  /*1000*/  LOP3.LUT R198, R16, 0x1, RZ, 0xfc, !PT ;  /* 0x0000000110c67812 */ /* 0x000fe200078efcff */
[----:B------:R-:W-:Y:S01]  /*1010*/  UIADD3 UR4, UR4, 0xf, URZ ;  /* 0x0000000f04047890 */ /* 0x000fe2000fffe03f */
[----:B------:R-:W-:Y:S01]  /*1020*/  UMOV UR38, URZ ;  /* 0x0000003f00267c82 */ /* 0x000fe20008000000 */
[----:B------:R-:W-:Y:S02]  /*1030*/  UMOV UR39, URZ ;  /* 0x0000003f00277c82 */ /* 0x000fe40008000000 */
[----:B------:R-:W-:-:S04]  /*1040*/  USHF.R.S32.HI UR5, URZ, 0x1f, UR4 ;  /* 0x0000001f3f057899 */ /* 0x000fc80008011404 */
[----:B------:R-:W-:-:S04]  /*1050*/  ULEA.HI UR5, UR5, UR4, URZ, 0x4 ;  /* 0x0000000405057291 */ /* 0x000fc8000f8f203f */
[----:B------:R-:W-:-:S12]  /*1060*/  USHF.R.S32.HI UR40, URZ, 0x4, UR5 ;  /* 0x000000043f287899 */ /* 0x000fd80008011405 */
.L_x_339:
[----:B------:R-:W-:Y:S01]  /*1070*/  LOP3.LUT R0, R23, 0x80, RZ, 0xc0, !PT ;  /* 0x0000008017007812 */ /* 0x000fe200078ec0ff */
[----:B------:R-:W2:Y:S01]  /*1080*/  S2UR UR6, SR_CgaCtaId ;  /* 0x00000000000679c3 */ /* 0x000ea20000008800 */
[----:B------:R-:W-:Y:S02]  /*1090*/  UMOV UR41, 0x400 ;  /* 0x0000040000297882 */ /* 0x000fe40000000000 */
[----:B------:R-:W-:-:S06]  /*10a0*/  SHF.R.U32.HI R0, RZ, 0x7, R0 ;  /* 0x00000007ff007819 */ /* 0x000fcc0000011600 */
[----:B---3--:R-:W3:Y:S01]  /*10b0*/  SHFL.IDX PT, R0, R0, RZ, 0x1f ;  /* 0x00001fff00007589 */ /* 0x008ee200000e0000 */
[----:B--2---:R-:W-:Y:S01]  /*10c0*/  ULEA UR41, UR6, UR41, 0x18 ;  /* 0x0000002906297291 */ /* 0x004fe2000f8ec03f */
[----:B---3--:R-:W-:-:S13]  /*10d0*/  R2UR UR4, R0 ;  /* 0x00000000000472ca */ /* 0x008fda00000e0000 */
[----:B------:R-:W-:-:S04]  /*10e0*/  ULEA.HI UR5, UR4, UR4, URZ, 0x1 ;  /* 0x0000000404057291 */ /* 0x000fc8000f8f083f */
[----:B------:R-:W-:-:S04]  /*10f0*/  ULOP3.LUT UR5, UR5, 0x1ffffe, URZ, 0xc0, !UPT ;  /* 0x001ffffe05057892 */ /* 0x000fc8000f8ec03f */
[----:B------:R-:W-:-:S03]  /*1100*/  UIADD3 UR5, UR4, -UR5, URZ ;  /* 0x8000000504057290 */ /* 0x000fc6000fffe03f */
[----:B------:R-:W-:Y:S01]  /*1110*/  ULDC UR4, c[0x0][0x28c] ;  /* 0x0000a30000047ab9 */ /* 0x000fe20000000800 */
[----:B------:R-:W-:Y:S01]  /*1120*/  ULEA UR5, UR5, UR41, 0xb ;  /* 0x0000002905057291 */ /* 0x000fe2000f8e583f */
[----:B------:R-:W-:-:S03]  /*1130*/  ISETP.LT.AND P0, PT, RZ, UR4, PT ;  /* 0x00000004ff007c0c */ /* 0x000fc6000bf01270 */
[----:B------:R-:W-:-:S04]  /*1140*/  UIADD3 UR5, UR5, 0x180, URZ ;  /* 0x0000018005057890 */ /* 0x000fc8000fffe03f */
[----:B------:R-:W-:-:S04]  /*1150*/  USHF.R.U32.HI UR5, URZ, 0x4, UR5 ;  /* 0x000000043f057899 */ /* 0x000fc80008011605 */
[----:B------:R-:W-:Y:S02]  /*1160*/  ULOP3.LUT UR42, UR5, 0x3fff, URZ, 0xc0, !UPT ;  /* 0x00003fff052a7892 */ /* 0x000fe4000f8ec03f */
[----:B-1--45:R-:W-:Y:S10]  /*1170*/  @P0 BRA `(.L_x_14) ;  /* 0x0000000000400947 */ /* 0x032ff40003800000 */
[----:B------:R-:W-:Y:S01]  /*1180*/  MOV R0, 0x0 ;  /* 0x0000000000007802 */ /* 0x000fe20000000f00 */
[----:B------:R-:W-:Y:S01]  /*1190*/  ULDC.64 UR4, c[0x4][0x68] ;  /* 0x01001a0000047ab9 */ /* 0x000fe20000000a00 */
[----:B------:R-:W-:Y:S01]  /*11a0*/  ULDC.64 UR6, c[0x4][0x8] ;  /* 0x0100020000067ab9 */ /* 0x000fe20000000a00 */
[----:B01----:R-:W-:Y:S01]  /*11b0*/  IMAD.U32 R4, RZ, RZ, UR4 ;  /* 0x00000004ff047e24 */ /* 0x003fe2000f8e00ff */
[----:B------:R0:W1:Y:S01]  /*11c0*/  LDC.64 R14, c[0x4][R0] ;  /* 0x01000000000e7b82 */ /* 0x0000620000000a00 */
[----:B------:R-:W-:Y:S01]  /*11d0*/  IMAD.U32 R5, RZ, RZ, UR5 ;  /* 0x00000005ff057e24 */ /* 0x000fe2000f8e00ff */
[----:B------:R-:W-:Y:S01]  /*11e0*/  ULDC.64 UR4, c[0x4][0x70] ;  /* 0x01001c0000047ab9 */ /* 0x000fe20000000a00 */
[----:B------:R-:W-:Y:S02]  /*11f0*/  IMAD.U32 R10, RZ, RZ, UR6 ;  /* 0x00000006ff0a7e24 */ /* 0x000fe4000f8e00ff */
[----:B------:R-:W-:Y:S02]  /*1200*/  IMAD.U32 R6, RZ, RZ, UR4 ;  /* 0x00000004ff067e24 */ /* 0x000fe4000f8e00ff */
[----:B------:R-:W-:-:S02]  /*1210*/  IMAD.U32 R7, RZ, RZ, UR5 ;  /* 0x00000005ff077e24 */ /* 0x000fc4000f8e00ff */
[----:B------:R-:W-:Y:S02]  /*1220*/  IMAD.U32 R11, RZ, RZ, UR7 ;  /* 0x00000007ff0b7e24 */ /* 0x000fe4000f8e00ff */
[----:B------:R-:W-:Y:S02]  /*1230*/  IMAD.MOV.U32 R8, RZ, RZ, 0x1e1 ;  /* 0x000001e1ff087424 */ /* 0x000fe400078e00ff */
[----:B------:R-:W-:Y:S02]  /*1240*/  IMAD.MOV.U32 R12, RZ, RZ, 0x1 ;  /* 0x00000001ff0c7424 */ /* 0x000fe400078e00ff */
[----:B0-----:R-:W-:-:S07]  /*1250*/  IMAD.MOV.U32 R13, RZ, RZ, RZ ;  /* 0x000000ffff0d7224 */ /* 0x001fce00078e00ff */
[----:B------:R-:W-:-:S07]  /*1260*/  LEPC R20, `(.L_x_14) ;  /* 0x000000001014794e */ /* 0x000fce0000000000 */
[----:B-1---5:R-:W-:Y:S05]  /*1270*/  CALL.ABS.NOINC R14 ;  /* 0x000000000e007343 */ /* 0x022fea0003c00000 */
.L_x_14:
[----:B------:R-:W-:-:S13]  /*1280*/  ISETP.NE.AND P0, PT, R198, 0x3, PT ;  /* 0x00000003c600780c */ /* 0x000fda0003f05270 */
[----:B------:R-:W-:Y:S05]  /*1290*/  @!P0 BRA `(.L_x_15) ;  /* 0x0000000000048947 */ /* 0x000fea0003800000 */
[----:B------:R-:W-:Y:S01]  /*12a0*/  BPT.TRAP 0x1 ;  /* 0x000000040000795c */ /* 0x000fe20000300000 */
.L_x_15:
[----:B------:R-:W-:Y:S02]  /*12b0*/  IMAD.U32 R3, RZ, RZ, UR39 ;  /* 0x00000027ff037e24 */ /* 0x000fe4000f8e00ff */
[----:B------:R-:W-:-:S03]  /*12c0*/  IMAD.U32 R0, RZ, RZ, UR38 ;  /* 0x00000026ff007e24 */ /* 0x000fc6000f8e00ff */
[----:B------:R-:W-:Y:S02]  /*12d0*/  LEA R3, R3, UR41, 0x3 ;  /* 0x0000002903037c11 */ /* 0x000fe4000f8e18ff */
[----:B------:R-:W-:-:S04]  /*12e0*/  SHF.L.U32 R0, R0, 0x1f, RZ ;  /* 0x0000001f00007819 */ /* 0x000fc800000006ff */
[----:B------:R2:W3:Y:S01]  /*12f0*/  SYNCS.PHASECHK.TRANS64.TRYWAIT P1, [R3+URZ], R0 ;  /* 0x00000000030075a7 */ /* 0x0004e2000802017f */
[----:B------:R-:W-:Y:S05]  /*1300*/  @!P0 BRA `(.L_x_16) ;  /* 0x0000000000048947 */ /* 0x000fea0003800000 */
[----:B------:R-:W-:Y:S01]  /*1310*/  BPT.TRAP 0x1 ;  /* 0x000000040000795c */ /* 0x000fe20000300000 */
.L_x_16:
[----:B---3--:R-:W-:Y:S05]  /*1320*/  @P1 BRA `(.L_x_17) ;  /* 0x0000000000081947 */ /* 0x008fea0003800000 */
[----:B------:R-:W3:Y:S02]  /*1330*/  SYNCS.PHASECHK.TRANS64.TRYWAIT P1, [R3+URZ], R0 ;  /* 0x00000000030075a7 */ /* 0x000ee4000802017f */
[----:B---3--:R-:W-:Y:S05]  /*1340*/  @!P1 BRA `(.L_x_18) ;  /* 0x000000d400249947 */ /* 0x008fea0003800000 */
.L_x_17:
[----:B------:R-:W-:-:S04]  /*1350*/  UISETP.LT.AND UP0, UPT, UR40, 0x1, UPT ;  /* 0x000000012800788c */ /* 0x000fc8000bf01270 */
[----:B------:R-:W-:-:S06]  /*1360*/  USEL UR4, UR40, 0x1, UP0 ;  /* 0x0000000128047887 */ /* 0x000fcc0008000000 */
[----:B--23--:R-:W-:Y:S01]  /*1370*/  IMAD.U32 R0, RZ, RZ, UR4 ;  /* 0x00000004ff007e24 */ /* 0x00cfe2000f8e00ff */
[----:B------:R-:W-:Y:S05]  /*1380*/  WARPSYNC.ALL ;  /* 0x0000000000007948 */ /* 0x000fea0003800000 */
[----:B------:R-:W-:-:S04]  /*1390*/  IADD3 R0, -R0, UR40, RZ ;  /* 0x0000002800007c10 */ /* 0x000fc8000fffe1ff */
[----:B------:R-:W-:Y:S01]  /*13a0*/  ISETP.GE.AND P1, PT, R0, 0x1, PT ;  /* 0x000000010000780c */ /* 0x000fe20003f26270 */
[----:B------:R-:W-:Y:S01]  /*13b0*/  UIADD3 UR4, UR41, 0x30180, URZ ;  /* 0x0003018029047890 */ /* 0x000fe2000fffe03f */
[----:B------:R-:W-:Y:S01]  /*13c0*/  WARPGROUP.ARRIVE ;  /* 0x00000000000079c5 */ /* 0x000fe20000000000 */
[----:B------:R-:W-:Y:S02]  /*13d0*/  ULOP3.LUT UR28, UR42, 0x10000, URZ, 0xfc, !UPT ;  /* 0x000100002a1c7892 */ /* 0x000fe4000f8efc3f */
[----:B------:R-:W-:Y:S02]  /*13e0*/  USHF.R.U32.HI UR4, URZ, 0x4, UR4 ;  /* 0x000000043f047899 */ /* 0x000fe40008011604 */
[----:B------:R-:W-:Y:S02]  /*13f0*/  ULEA UR16, UR39, UR28, 0xa ;  /* 0x0000001c27107291 */ /* 0x000fe4000f8e503f */
[----:B------:R-:W-:Y:S01]  /*1400*/  ULOP3.LUT UR4, UR4, 0x3fff, URZ, 0xc0, !UPT ;  /* 0x00003fff04047892 */ /* 0x000fe2000f8ec03f */
[----:B------:R-:W-:Y:S01]  /*1410*/  UMOV UR17, 0xc0000010 ;  /* 0xc000001000117882 */ /* 0x000fe20000000000 */
[----:B------:R-:W-:-:S02]  /*1420*/  UMOV UR19, 0xc0000010 ;  /* 0xc000001000137882 */ /* 0x000fc40000000000 */
[----:B------:R-:W-:Y:S01]  /*1430*/  ULOP3.LUT UR29, UR4, 0x10000, URZ, 0xfc, !UPT ;  /* 0x00010000041d7892 */ /* 0x000fe2000f8efc3f */
[----:B------:R-:W-:Y:S02]  /*1440*/  UMOV UR5, UR17 ;  /* 0x0000001100057c82 */ /* 0x000fe40008000000 */
[----:B------:R-:W-:Y:S01]  /*1450*/  UMOV UR4, UR16 ;  /* 0x0000001000047c82 */ /* 0x000fe20008000000 */
[----:B------:R-:W-:Y:S01]  /*1460*/  UIMAD UR18, UR39, 0xa0, UR29 ;  /* 0x000000a0271278a4 */ /* 0x000fe2000f8e021d */
[----:B------:R-:W-:Y:S01]  /*1470*/  UMOV UR7, 0xc0000010 ;  /* 0xc000001000077882 */ /* 0x000fe20000000000 */
[----:B------:R-:W-:Y:S02]  /*1480*/  UMOV UR8, UR16 ;  /* 0x0000001000087c82 */ /* 0x000fe40008000000 */
[----:B------:R-:W-:Y:S02]  /*1490*/  UIADD3 UR6, UR18, 0x20, URZ ;  /* 0x0000002012067890 */ /* 0x000fe4000fffe03f */
[----:B------:R-:W-:Y:S01]  /*14a0*/  UIADD3 UR10, UR18, 0x40, URZ ;  /* 0x00000040120a7890 */ /* 0x000fe2000fffe03f */
[----:B------:R-:W-:-:S02]  /*14b0*/  UMOV UR9, UR17 ;  /* 0x0000001100097c82 */ /* 0x000fc40008000000 */
[----:B------:R-:W-:Y:S01]  /*14c0*/  HGMMA.64x16x16.F32.BF16 R176, gdesc[UR16], RZ, !UPT, gsb0 ;  /* 0x0020000010b079f0 */ /* 0x000fe2000c0018ff */
[----:B------:R-:W-:Y:S01]  /*14d0*/  UMOV UR11, 0xc0000010 ;  /* 0xc0000010000b7882 */ /* 0x000fe20000000000 */
[----:B------:R-:W-:Y:S01]  /*14e0*/  UIADD3 UR14, UR18, 0x60, URZ ;  /* 0x00000060120e7890 */ /* 0x000fe2000fffe03f */
[----:B------:R-:W-:Y:S01]  /*14f0*/  UMOV UR12, UR16 ;  /* 0x00000010000c7c82 */ /* 0x000fe20008000000 */
[----:B------:R-:W-:Y:S01]  /*1500*/  UMOV UR13, UR17 ;  /* 0x00000011000d7c82 */ /* 0x000fe20008000000 */
[----:B------:R-:W-:Y:S01]  /*1510*/  UMOV UR15, 0xc0000010 ;  /* 0xc0000010000f7882 */ /* 0x000fe20000000000 */
[----:B------:R-:W-:Y:S01]  /*1520*/  UIADD3 UR22, UR18, 0x80, URZ ;  /* 0x0000008012167890 */ /* 0x000fe2000fffe03f */
[----:B------:R-:W-:Y:S01]  /*1530*/  UMOV UR20, UR16 ;  /* 0x0000001000147c82 */ /* 0x000fe20008000000 */
[----:B------:R-:W-:Y:S01]  /*1540*/  UMOV UR21, UR17 ;  /* 0x0000001100157c82 */ /* 0x000fe20008000000 */
[----:B------:R-:W-:Y:S01]  /*1550*/  UMOV UR23, 0xc0000010 ;  /* 0xc000001000177882 */ /* 0x000fe20000000000 */
[----:B------:R-:W-:Y:S01]  /*1560*/  UMOV UR26, UR18 ;  /* 0x00000012001a7c82 */ /* 0x000fe20008000000 */
[----:B------:R-:W-:Y:S01]  /*1570*/  UMOV UR27, UR19 ;  /* 0x00000013001b7c82 */ /* 0x000fe20008000000 */
[----:B------:R-:W-:-:S02]  /*1580*/  WARPGROUP.DEPBAR.LE gsb0, 0x0 ;  /* 0x00008000000079c5 */ /* 0x000fc40000010000 */
[----:B------:R-:W-:-:S06]  /*1590*/  WARPGROUP.ARRIVE ;  /* 0x00000000000079c5 */ /* 0x000fcc0000000000 */
[----:B------:R-:W-:Y:S01]  /*15a0*/  HGMMA.64x16x16.F32.BF16 R144, gdesc[UR4], RZ, !UPT, gsb0 ;  /* 0x00200000049079f0 */ /* 0x000fe2000c0018ff */
[----:B------:R-:W-:Y:S02]  /*15b0*/  UIADD3 UR4, UR16, 0x100, URZ ;  /* 0x0000010010047890 */ /* 0x000fe4000fffe03f */
[----:B------:R-:W-:Y:S02]  /*15c0*/  WARPGROUP.DEPBAR.LE gsb0, 0x0 ;  /* 0x00008000000079c5 */ /* 0x000fe40000010000 */
[----:B------:R-:W-:-:S06]  /*15d0*/  WARPGROUP.ARRIVE ;  /* 0x00000000000079c5 */ /* 0x000fcc0000000000 */
[----:B------:R-:W-:Y:S03]  /*15e0*/  HGMMA.64x16x16.F32.BF16 R112, gdesc[UR8], RZ, !UPT, gsb0 ;  /* 0x00200000087079f0 */ /* 0x000fe6000c0018ff */
[----:B------:R-:W-:Y:S02]  /*15f0*/  WARPGROUP.DEPBAR.LE gsb0, 0x0 ;  /* 0x00008000000079c5 */ /* 0x000fe40000010000 */
[----:B------:R-:W-:-:S06]  /*1600*/  WARPGROUP.ARRIVE ;  /* 0x00000000000079c5 */ /* 0x000fcc0000000000 */
[----:B------:R-:W-:Y:S03]  /*1610*/  HGMMA.64x16x16.F32.BF16 R80, gdesc[UR12], RZ, !UPT, gsb0 ;  /* 0x002000000c5079f0 */ /* 0x000fe6000c0018ff */
[----:B------:R-:W-:Y:S02]  /*1620*/  WARPGROUP.DEPBAR.LE gsb0, 0x0 ;  /* 0x00008000000079c5 */ /* 0x000fe40000010000 */
[----:B------:R-:W-:-:S06]  /*1630*/  WARPGROUP.ARRIVE ;  /* 0x00000000000079c5 */ /* 0x000fcc0000000000 */
[----:B------:R-:W-:Y:S01]  /*1640*/  HGMMA.64x16x16.F32.BF16 R48, gdesc[UR20], RZ, !UPT, gsb0 ;  /* 0x00200000143079f0 */ /* 0x000fe2000c0018ff */
[----:B------:R-:W-:Y:S01]  /*1650*/  UMOV UR20, UR4 ;  /* 0x0000000400147c82 */ /* 0x000fe20008000000 */
[----:B------:R-:W-:Y:S01]  /*1660*/  UMOV UR21, 0xc0000010 ;  /* 0xc000001000157882 */ /* 0x000fe20000000000 */
[----:B------:R-:W-:Y:S01]  /*1670*/  UMOV UR12, UR20 ;  /* 0x00000014000c7c82 */ /* 0x000fe20008000000 */
[----:B------:R-:W-:Y:S01]  /*1680*/  UMOV UR13, UR21 ;  /* 0x00000015000d7c82 */ /* 0x000fe20008000000 */
[----:B------:R-:W-:Y:S01]  /*1690*/  UMOV UR8, UR20 ;  /* 0x0000001400087c82 */ /* 0x000fe20008000000 */
[----:B------:R-:W-:Y:S01]  /*16a0*/  UMOV UR9, UR21 ;  /* 0x0000001500097c82 */ /* 0x000fe20008000000 */
[----:B------:R-:W-:Y:S01]  /*16b0*/  UMOV UR4, UR20 ;  /* 0x0000001400047c82 */ /* 0x000fe20008000000 */
[----:B------:R-:W-:Y:S01]  /*16c0*/  UMOV UR5, UR21 ;  /* 0x0000001500057c82 */ /* 0x000fe20008000000 */
[----:B------:R-:W-:Y:S01]  /*16d0*/  UMOV UR24, UR20 ;  /* 0x0000001400187c82 */ /* 0x000fe20008000000 */
[----:B------:R-:W-:Y:S01]  /*16e0*/  UMOV UR25, UR21 ;  /* 0x0000001500197c82 */ /* 0x000fe20008000000 */
[----:B------:R-:W-:-:S02]  /*16f0*/  WARPGROUP.DEPBAR.LE gsb0, 0x0 ;  /* 0x00008000000079c5 */ /* 0x000fc40000010000 */
[----:B------:R-:W-:-:S06]  /*1700*/  WARPGROUP.ARRIVE ;  /* 0x00000000000079c5 */ /* 0x000fcc0000000000 */
[----:B------:R-:W-:Y:S01]  /*1710*/  HGMMA.64x16x16.F32.BF16 R40, gdesc[UR20], RZ, !UPT, gsb0 ;  /* 0x00200000142879f0 */ /* 0x000fe2000c0018ff */
[----:B------:R-:W-:Y:S01]  /*1720*/  UIADD3 UR20, UR16, 0x300, URZ ;  /* 0x0000030010147890 */ /* 0x000fe2000fffe03f */
[----:B------:R-:W-:Y:S02]  /*1730*/  UMOV UR21, 0xc0000010 ;  /* 0xc000001000157882 */ /* 0x000fe40000000000 */
[----:B------:R-:W-:Y:S01]  /*1740*/  UMOV UR17, UR21 ;  /* 0x0000001500117c82 */ /* 0x000fe20008000000 */
[----:B------:R-:W-:Y:S02]  /*1750*/  WARPGROUP.DEPBAR.LE gsb0, 0x0 ;  /* 0x00008000000079c5 */ /* 0x000fe40000010000 */
[----:B------:R-:W-:-:S06]  /*1760*/  WARPGROUP.ARRIVE ;  /* 0x00000000000079c5 */ /* 0x000fcc0000000000 */
[----:B------:R-:W-:Y:S03]  /*1770*/  HGMMA.64x16x16.F32.BF16 R72, gdesc[UR12], RZ, !UPT, gsb0 ;  /* 0x002000000c4879f0 */ /* 0x000fe6000c0018ff */
[----:B------:R-:W-:Y:S02]  /*1780*/  WARPGROUP.DEPBAR.LE gsb0, 0x0 ;  /* 0x00008000000079c5 */ /* 0x000fe40000010000 */
[----:B------:R-:W-:-:S06]  /*1790*/  WARPGROUP.ARRIVE ;  /* 0x00000000000079c5 */ /* 0x000fcc0000000000 */
[----:B------:R-:W-:Y:S01]  /*17a0*/  HGMMA.64x16x16.F32.BF16 R104, gdesc[UR8], RZ, !UPT, gsb0 ;  /* 0x00200000086879f0 */ /* 0x000fe2000c0018ff */
[----:B------:R-:W-:-:S03]  /*17b0*/  UIADD3 UR8, UR16, 0x200, URZ ;  /* 0x0000020010087890 */ /* 0x000fc6000fffe03f */
[----:B------:R-:W-:Y:S01]  /*17c0*/  UMOV UR16, UR20 ;  /* 0x0000001400107c82 */ /* 0x000fe20008000000 */
[----:B------:R-:W-:Y:S02]  /*17d0*/  WARPGROUP.DEPBAR.LE gsb0, 0x0 ;  /* 0x00008000000079c5 */ /* 0x000fe40000010000 */
[----:B------:R-:W-:-:S06]  /*17e0*/  WARPGROUP.ARRIVE ;  /* 0x00000000000079c5 */ /* 0x000fcc0000000000 */
[----:B------:R-:W-:Y:S03]  /*17f0*/  HGMMA.64x16x16.F32.BF16 R136, gdesc[UR4], RZ, !UPT, gsb0 ;  /* 0x00200000048879f0 */ /* 0x000fe6000c0018ff */
[----:B------:R-:W-:Y:S02]  /*1800*/  WARPGROUP.DEPBAR.LE gsb0, 0x0 ;  /* 0x00008000000079c5 */ /* 0x000fe40000010000 */
[----:B------:R-:W-:-:S06]  /*1810*/  WARPGROUP.ARRIVE ;  /* 0x00000000000079c5 */ /* 0x000fcc0000000000 */
[----:B------:R-:W-:Y:S01]  /*1820*/  HGMMA.64x16x16.F32.BF16 R168, gdesc[UR24], RZ, !UPT, gsb0 ;  /* 0x0020000018a879f0 */ /* 0x000fe2000c0018ff */
[----:B------:R-:W-:Y:S01]  /*1830*/  UMOV UR26, UR18 ;  /* 0x00000012001a7c82 */ /* 0x000fe20008000000 */
[----:B------:R-:W-:Y:S01]  /*1840*/  UMOV UR27, UR19 ;  /* 0x00000013001b7c82 */ /* 0x000fe20008000000 */
        /* <DEDUP_REMOVED lines=11> */
[----:B------:R-:W-:Y:S01]  /*1900*/  UMOV UR26, UR22 ;  /* 0x00000016001a7c82 */ /* 0x000fe20008000000 */
[----:B------:R-:W-:Y:S01]  /*1910*/  UMOV UR27, UR23 ;  /* 0x00000017001b7c82 */ /* 0x000fe20008000000 */
[----:B------:R-:W-:Y:S02]  /*1920*/  WARPGROUP.DEPBAR.LE gsb0, 0x0 ;  /* 0x00008000000079c5 */ /* 0x000fe40000010000 */
        /* <DEDUP_REMOVED lines=33> */
[----:B------:R-:W-:Y:S05]  /*1b40*/  @!P1 BRA `(.L_x_19) ;  /* 0x0000000800649947 */ /* 0x000fea0003800000 */
[----:B------:R-:W-:Y:S01]  /*1b50*/  UIADD3 UR31, UR39, 0x1, URZ ;  /* 0x00000001271f7890 */ /* 0x000fe2000fffe03f */
[----:B------:R-:W-:Y:S01]  /*1b60*/  IMAD.MOV.U32 R3, RZ, RZ, R0 ;  /* 0x000000ffff037224 */ /* 0x000fe200078e0000 */
[----:B------:R-:W-:Y:S02]  /*1b70*/  UMOV UR30, UR39 ;  /* 0x00000027001e7c82 */ /* 0x000fe40008000000 */
[----:B------:R-:W-:-:S04]  /*1b80*/  UISETP.NE.AND UP0, UPT, UR31, 0xc, UPT ;  /* 0x0000000c1f00788c */ /* 0x000fc8000bf05270 */
[----:B------:R-:W-:Y:S02]  /*1b90*/  USEL UR4, URZ, 0x1, UP0 ;  /* 0x000000013f047887 */ /* 0x000fe40008000000 */
[----:B------:R-:W-:Y:S02]  /*1ba0*/  USEL UR31, UR31, URZ, UP0 ;  /* 0x0000003f1f1f7287 */ /* 0x000fe40008000000 */
[----:B------:R-:W-:-:S06]  /*1bb0*/  ULOP3.LUT UR4, UR38, UR4, URZ, 0x3c, !UPT ;  /* 0x0000000426047292 */ /* 0x000fcc000f8e3c3f */
[----:B------:R-:W-:-:S07]  /*1bc0*/  IMAD.U32 R6, RZ, RZ, UR4 ;  /* 0x00000004ff067e24 */ /* 0x000fce000f8e00ff */
.L_x_26:
[----:B------:R-:W-:Y:S05]  /*1bd0*/  @!P0 BRA `(.L_x_20) ;  /* 0x0000000000048947 */ /* 0x000fea0003800000 */
[----:B------:R-:W-:Y:S01]  /*1be0*/  BPT.TRAP 0x1 ;  /* 0x000000040000795c */ /* 0x000fe20000300000 */
.L_x_20:
[----:B------:R-:W-:Y:S01]  /*1bf0*/  ULEA UR4, UR31, UR41, 0x3 ;  /* 0x000000291f047291 */ /* 0x000fe2000f8e183f */
[----:B01----:R-:W-:-:S08]  /*1c00*/  SHF.L.U32 R4, R6, 0x1f, RZ ;  /* 0x0000001f06047819 */ /* 0x003fd000000006ff */
[----:B------:R0:W1:Y:S01]  /*1c10*/  SYNCS.PHASECHK.TRANS64.TRYWAIT P1, [UR4], R4 ;  /* 0x00000004ff0075a7 */ /* 0x0000620008020144 */
[----:B------:R-:W-:Y:S05]  /*1c20*/  @!P0 BRA `(.L_x_21) ;  /* 0x0000000000048947 */ /* 0x000fea0003800000 */
[----:B------:R-:W-:Y:S01]  /*1c30*/  BPT.TRAP 0x1 ;  /* 0x000000040000795c */ /* 0x000fe20000300000 */
.L_x_21:
[----:B-1----:R-:W-:Y:S05]  /*1c40*/  @P1 BRA `(.L_x_22) ;  /* 0x0000000000081947 */ /* 0x002fea0003800000 */
[----:B------:R-:W1:Y:S02]  /*1c50*/  SYNCS.PHASECHK.TRANS64.TRYWAIT P1, [UR4], R4 ;  /* 0x00000004ff0075a7 */ /* 0x000e640008020144 */
[----:B-1----:R-:W-:Y:S05]  /*1c60*/  @!P1 BRA `(.L_x_23) ;  /* 0x000000c800f09947 */ /* 0x002fea0003800000 */
.L_x_22:
[----:B------:R-:W-:Y:S01]  /*1c70*/  ULEA UR24, UR31, UR28, 0xa ;  /* 0x0000001c1f187291 */ /* 0x000fe2000f8e503f */
[----:B------:R-:W-:Y:S01]  /*1c80*/  WARPGROUP.ARRIVE ;  /* 0x00000000000079c5 */ /* 0x000fe20000000000 */
[----:B------:R-:W-:Y:S01]  /*1c90*/  UIMAD UR26, UR31, 0xa0, UR29 ;  /* 0x000000a01f1a78a4 */ /* 0x000fe2000f8e021d */
[----:B------:R-:W-:Y:S01]  /*1ca0*/  UMOV UR25, 0xc0000010 ;  /* 0xc000001000197882 */ /* 0x000fe20000000000 */
[----:B------:R-:W-:Y:S02]  /*1cb0*/  UMOV UR27, 0xc0000010 ;  /* 0xc0000010001b7882 */ /* 0x000fe40000000000 */
[----:B------:R-:W-:Y:S01]  /*1cc0*/  UIADD3 UR10, UR26, 0x20, URZ ;  /* 0x000000201a0a7890 */ /* 0x000fe2000fffe03f */
[----:B------:R-:W-:Y:S01]  /*1cd0*/  UMOV UR8, UR24 ;  /* 0x0000001800087c82 */ /* 0x000fe20008000000 */
[----:B------:R-:W-:Y:S01]  /*1ce0*/  UMOV UR9, UR25 ;  /* 0x0000001900097c82 */ /* 0x000fe20008000000 */
[----:B------:R-:W-:Y:S02]  /*1cf0*/  UMOV UR11, 0xc0000010 ;  /* 0xc0000010000b7882 */ /* 0x000fe40000000000 */
[----:B------:R-:W-:Y:S01]  /*1d00*/  HGMMA.64x16x16.F32.BF16 R176, gdesc[UR24], R176, gsb0 ;  /* 0x0020000018b079f0 */ /* 0x000fe200080018b0 */
        /* <DEDUP_REMOVED lines=12> */
[----:B------:R-:W-:-:S03]  /*1dd0*/  UIADD3 UR4, UR24, 0x100, URZ ;  /* 0x0000010018047890 */ /* 0x000fc6000fffe03f */
[----:B------:R-:W-:Y:S01]  /*1de0*/  UMOV UR6, UR22 ;  /* 0x0000001600067c82 */ /* 0x000fe20008000000 */
[----:B------:R-:W-:Y:S01]  /*1df0*/  UMOV UR7, UR23 ;  /* 0x0000001700077c82 */ /* 0x000fe20008000000 */
[----:B------:R-:W-:Y:S01]  /*1e00*/  UMOV UR5, 0xc0000010 ;  /* 0xc000001000057882 */ /* 0x000fe20000000000 */
[----:B------:R-:W-:Y:S02]  /*1e10*/  WARPGROUP.DEPBAR.LE gsb0, 0x0 ;  /* 0x00008000000079c5 */ /* 0x000fe40000010000 */
[----:B------:R-:W-:-:S06]  /*1e20*/  WARPGROUP.ARRIVE ;  /* 0x00000000000079c5 */ /* 0x000fcc0000000000 */
[----:B------:R-:W-:Y:S01]  /*1e30*/  HGMMA.64x16x16.F32.BF16 R144, gdesc[UR8], R144, gsb0 ;  /* 0x00200000089079f0 */ /* 0x000fe20008001890 */
[----:B------:R-:W-:Y:S02]  /*1e40*/  UIADD3 UR8, UR24, 0x200, URZ ;  /* 0x0000020018087890 */ /* 0x000fe4000fffe03f */
[----:B------:R-:W-:Y:S02]  /*1e50*/  WARPGROUP.DEPBAR.LE gsb0, 0x0 ;  /* 0x00008000000079c5 */ /* 0x000fe40000010000 */
[----:B------:R-:W-:-:S06]  /*1e60*/  WARPGROUP.ARRIVE ;  /* 0x00000000000079c5 */ /* 0x000fcc0000000000 */
[----:B------:R-:W-:Y:S03]  /*1e70*/  HGMMA.64x16x16.F32.BF16 R112, gdesc[UR12], R112, gsb0 ;  /* 0x002000000c7079f0 */ /* 0x000fe60008001870 */
[----:B------:R-:W-:Y:S02]  /*1e80*/  WARPGROUP.DEPBAR.LE gsb0, 0x0 ;  /* 0x00008000000079c5 */ /* 0x000fe40000010000 */
[----:B------:R-:W-:-:S06]  /*1e90*/  WARPGROUP.ARRIVE ;  /* 0x00000000000079c5 */ /* 0x000fcc0000000000 */
[----:B------:R-:W-:Y:S03]  /*1ea0*/  HGMMA.64x16x16.F32.BF16 R80, gdesc[UR16], R80, gsb0 ;  /* 0x00200000105079f0 */ /* 0x000fe60008001850 */
[----:B------:R-:W-:Y:S02]  /*1eb0*/  WARPGROUP.DEPBAR.LE gsb0, 0x0 ;  /* 0x00008000000079c5 */ /* 0x000fe40000010000 */
[----:B------:R-:W-:-:S06]  /*1ec0*/  WARPGROUP.ARRIVE ;  /* 0x00000000000079c5 */ /* 0x000fcc0000000000 */
[----:B------:R-:W-:Y:S01]  /*1ed0*/  HGMMA.64x16x16.F32.BF16 R48, gdesc[UR20], R48, gsb0 ;  /* 0x00200000143079f0 */ /* 0x000fe20008001830 */
[----:B------:R-:W-:Y:S01]  /*1ee0*/  UIADD3 UR20, UR24, 0x300, URZ ;  /* 0x0000030018147890 */ /* 0x000fe2000fffe03f */
[----:B------:R-:W-:Y:S02]  /*1ef0*/  UMOV UR21, 0xc0000010 ;  /* 0xc000001000157882 */ /* 0x000fe40000000000 */
[----:B------:R-:W-:Y:S01]  /*1f00*/  UMOV UR17, UR21 ;  /* 0x0000001500117c82 */ /* 0x000fe20008000000 */
[----:B------:R-:W-:Y:S01]  /*1f10*/  UMOV UR13, UR21 ;  /* 0x00000015000d7c82 */ /* 0x000fe20008000000 */
[----:B------:R-:W-:Y:S02]  /*1f20*/  UMOV UR9, UR21 ;  /* 0x0000001500097c82 */ /* 0x000fe40008000000 */
[----:B------:R-:W-:Y:S01]  /*1f30*/  UMOV UR16, UR20 ;  /* 0x0000001400107c82 */ /* 0x000fe20008000000 */
[----:B------:R-:W-:Y:S01]  /*1f40*/  UMOV UR12, UR20 ;  /* 0x00000014000c7c82 */ /* 0x000fe20008000000 */
[----:B------:R-:W-:-:S02]  /*1f50*/  WARPGROUP.DEPBAR.LE gsb0, 0x0 ;  /* 0x00008000000079c5 */ /* 0x000fc40000010000 */
[----:B------:R-:W-:-:S06]  /*1f60*/  WARPGROUP.ARRIVE ;  /* 0x00000000000079c5 */ /* 0x000fcc0000000000 */
[----:B------:R-:W-:Y:S01]  /*1f70*/  HGMMA.64x16x16.F32.BF16 R40, gdesc[UR4], R40, gsb0 ;  /* 0x00200000042879f0 */ /* 0x000fe20008001828 */
[----:B------:R-:W-:Y:S01]  /*1f80*/  UMOV UR6, UR18 ;  /* 0x0000001200067c82 */ /* 0x000fe20008000000 */
[----:B------:R-:W-:Y:S01]  /*1f90*/  UMOV UR7, UR19 ;  /* 0x0000001300077c82 */ /* 0x000fe20008000000 */
[----:B------:R-:W-:Y:S02]  /*1fa0*/  WARPGROUP.DEPBAR.LE gsb0, 0x0 ;  /* 0x00008000000079c5 */ /* 0x000fe40000010000 */
        /* <DEDUP_REMOVED lines=19> */
[----:B------:R-:W-:Y:S01]  /*20e0*/  UMOV UR4, UR8 ;  /* 0x0000000800047c82 */ /* 0x000fe20008000000 */
[----:B------:R-:W-:Y:S01]  /*20f0*/  UMOV UR5, 0xc0000010 ;  /* 0xc000001000057882 */ /* 0x000fe20000000000 */
        /* <DEDUP_REMOVED lines=23> */
[----:B------:R-:W-:Y:S03]  /*2270*/  HGMMA.64x16x16.F32.BF16 R32, gdesc[UR4], R32, gsb0 ;  /* 0x00200000042079f0 */ /* 0x000fe60008001820 */
        /* <DEDUP_REMOVED lines=18> */
[----:B------:R-:W-:Y:S05]  /*23a0*/  @!P0 BRA `(.L_x_24) ;  /* 0x0000000000048947 */ /* 0x000fea0003800000 */
[----:B------:R-:W-:Y:S01]  /*23b0*/  BPT.TRAP 0x1 ;  /* 0x000000040000795c */ /* 0x000fe20000300000 */
.L_x_24:
[----:B------:R-:W-:Y:S01]  /*23c0*/  ULEA UR4, UR30, UR41, 0x3 ;  /* 0x000000291e047291 */ /* 0x000fe2000f8e183f */
[----:B------:R-:W-:-:S03]  /*23d0*/  ISETP.GT.U32.AND P1, PT, R16, 0x1, PT ;  /* 0x000000011000780c */ /* 0x000fc60003f24070 */
[----:B------:R-:W-:-:S04]  /*23e0*/  UIADD3 UR4, UR4, 0x60, URZ ;  /* 0x0000006004047890 */ /* 0x000fc8000fffe03f */
[----:B------:R-:W-:-:S09]  /*23f0*/  UPRMT UR4, URZ, 0x654, UR4 ;  /* 0x000006543f047896 */ /* 0x000fd20008000004 */
[----:B------:R-:W-:Y:S01]  /*2400*/  SYNCS.ARRIVE.TRANS64.RED.A1T0 RZ, [UR4], RZ ;  /* 0x000000ffffff79a7 */ /* 0x000fe20008100404 */
[----:B------:R-:W-:Y:S05]  /*2410*/  @P1 BRA `(.L_x_25) ;  /* 0x0000000000041947 */ /* 0x000fea0003800000 */
[----:B------:R-:W-:Y:S01]  /*2420*/  BPT.TRAP 0x1 ;  /* 0x000000040000795c */ /* 0x000fe20000300000 */
.L_x_25:
[----:B------:R-:W-:Y:S01]  /*2430*/  UIADD3 UR31, UR31, 0x1, URZ ;  /* 0x000000011f1f7890 */ /* 0x000fe2000fffe03f */
[C---:B------:R-:W-:Y:S01]  /*2440*/  ISETP.GT.AND P1, PT, R3.reuse, 0x1, PT ;  /* 0x000000010300780c */ /* 0x040fe20003f24270 */
[----:B------:R-:W-:Y:S01]  /*2450*/  UIADD3 UR30, UR30, 0x1, URZ ;  /* 0x000000011e1e7890 */ /* 0x000fe2000fffe03f */
[----:B------:R-:W-:Y:S01]  /*2460*/  VIADD R3, R3, 0xffffffff ;  /* 0xffffffff03037836 */ /* 0x000fe20000000000 */
[----:B------:R-:W-:Y:S02]  /*2470*/  UISETP.NE.AND UP0, UPT, UR31, 0xc, UPT ;  /* 0x0000000c1f00788c */ /* 0x000fe4000bf05270 */
[----:B------:R-:W-:Y:S02]  /*2480*/  UISETP.NE.AND UP1, UPT, UR30, 0xc, UPT ;  /* 0x0000000c1e00788c */ /* 0x000fe4000bf25270 */
[----:B------:R-:W-:Y:S02]  /*2490*/  USEL UR4, URZ, 0x1, UP0 ;  /* 0x000000013f047887 */ /* 0x000fe40008000000 */
[----:B------:R-:W-:-:S02]  /*24a0*/  USEL UR31, UR31, URZ, UP0 ;  /* 0x0000003f1f1f7287 */ /* 0x000fc40008000000 */
[----:B------:R-:W-:Y:S02]  /*24b0*/  USEL UR30, UR30, URZ, UP1 ;  /* 0x0000003f1e1e7287 */ /* 0x000fe40008800000 */
[----:B------:R-:W-:Y:S01]  /*24c0*/  LOP3.LUT R6, R6, UR4, RZ, 0x3c, !PT ;  /* 0x0000000406067c12 */ /* 0x000fe2000f8e3cff */
[----:B------:R-:W-:Y:S09]  /*24d0*/  @P1 BRA `(.L_x_26) ;  /* 0xfffffff400bc1947 */ /* 0x000ff2000383ffff */
.L_x_19:
[----:B------:R-:W2:Y:S02]  /*24e0*/  LDC R3, c[0x0][0x28c] ;  /* 0x0000a300ff037b82 */ /* 0x000ea40000000800 */
[----:B--2---:R-:W-:-:S13]  /*24f0*/  ISETP.GE.AND P1, PT, R3, 0x1, PT ;  /* 0x000000010300780c */ /* 0x004fda0003f26270 */
[----:B------:R-:W-:Y:S05]  /*2500*/  @!P1 BRA `(.L_x_27) ;  /* 0x0000000000349947 */ /* 0x000fea0003800000 */
[----:B------:R-:W-:Y:S05]  /*2510*/  @!P0 BRA `(.L_x_28) ;  /* 0x0000000000048947 */ /* 0x000fea0003800000 */
[----:B------:R-:W-:Y:S01]  /*2520*/  BPT.TRAP 0x1 ;  /* 0x000000040000795c */ /* 0x000fe20000300000 */
.L_x_28:
[----:B------:R-:W-:Y:S01]  /*2530*/  VIADD R0, R0, UR39 ;  /* 0x0000002700007c36 */ /* 0x000fe20008000000 */
[----:B------:R-:W-:-:S03]  /*2540*/  ISETP.GT.U32.AND P0, PT, R16, 0x1, PT ;  /* 0x000000011000780c */ /* 0x000fc60003f04070 */
[----:B01----:R-:W-:-:S05]  /*2550*/  IMAD.WIDE.U32 R4, R0, -0x55555555, RZ ;  /* 0xaaaaaaab00047825 */ /* 0x003fca00078e00ff */
[----:B------:R-:W-:-:S05]  /*2560*/  SHF.R.U32.HI R5, RZ, 0x3, R5 ;  /* 0x00000003ff057819 */ /* 0x000fca0000011605 */
[----:B------:R-:W-:-:S05]  /*2570*/  IMAD R0, R5, -0xc, R0 ;  /* 0xfffffff405007824 */ /* 0x000fca00078e0200 */
[----:B------:R-:W-:-:S05]  /*2580*/  LEA R0, R0, UR41, 0x3 ;  /* 0x0000002900007c11 */ /* 0x000fca000f8e18ff */
[----:B------:R-:W-:-:S05]  /*2590*/  VIADD R0, R0, 0x60 ;  /* 0x0000006000007836 */ /* 0x000fca0000000000 */
[----:B------:R-:W-:-:S04]  /*25a0*/  PRMT R0, RZ, 0x654, R0 ;  /* 0x00000654ff007816 */ /* 0x000fc80000000000 */
[----:B------:R2:W-:Y:S01]  /*25b0*/  SYNCS.ARRIVE.TRANS64.RED.A1T0 RZ, [R0+URZ], RZ ;  /* 0x000000ff00ff79a7 */ /* 0x0005e2000810043f */
[----:B------:R-:W-:Y:S05]  /*25c0*/  @P0 BRA `(.L_x_27) ;  /* 0x0000000000040947 */ /* 0x000fea0003800000 */
[----:B------:R-:W-:Y:S01]  /*25d0*/  BPT.TRAP 0x1 ;  /* 0x000000040000795c */ /* 0x000fe20000300000 */
.L_x_27:
[----:B------:R-:W3:Y:S01]  /*25e0*/  LDC R6, c[0x0][0x288] ;  /* 0x0000a200ff067b82 */ /* 0x000ee20000000800 */
[--C-:B--2---:R-:W-:Y:S01]  /*25f0*/  SHF.R.U32.HI R0, RZ, 0x7, R23.reuse ;  /* 0x00000007ff007819 */ /* 0x104fe20000011617 */
[----:B------:R-:W-:Y:S01]  /*2600*/  IMAD R9, R19, 0x50, RZ ;  /* 0x0000005013097824 */ /* 0x000fe200078e02ff */
[----:B------:R-:W-:Y:S01]  /*2610*/  SHF.R.U32.HI R3, RZ, 0x2, R23 ;  /* 0x00000002ff037819 */ /* 0x000fe20000011617 */
[----:B------:R-:W-:Y:S01]  /*2620*/  UIADD3 UR39, UR40, UR39, URZ ;  /* 0x0000002728277290 */ /* 0x000fe2000fffe03f */
[----:B01----:R-:W-:Y:S01]  /*2630*/  LOP3.LUT R4, R23, 0x60, RZ, 0xc0, !PT ;  /* 0x0000006017047812 */ /* 0x003fe200078ec0ff */
[----:B------:R-:W-:Y:S01]  /*2640*/  ULDC UR7, c[0x0][0x284] ;  /* 0x0000a10000077ab9 */ /* 0x000fe20000000800 */
[----:B------:R-:W-:Y:S01]  /*2650*/  LOP3.LUT R0, R0, 0x1, RZ, 0xc0, !PT ;  /* 0x0000000100007812 */ /* 0x000fe200078ec0ff */
[----:B------:R-:W-:Y:S01]  /*2660*/  UISETP.GT.U32.AND UP0, UPT, UR39, 0xb, UPT ;  /* 0x0000000b2700788c */ /* 0x000fe2000bf04070 */
[----:B------:R-:W-:Y:S01]  /*2670*/  LOP3.LUT R3, R3, 0x7, RZ, 0xc0, !PT ;  /* 0x0000000703037812 */ /* 0x000fe200078ec0ff */
[----:B------:R-:W-:Y:S01]  /*2680*/  UISETP.GE.U32.AND UP1, UPT, UR40, 0xc, UPT ;  /* 0x0000000c2800788c */ /* 0x000fe2000bf26070 */
[----:B------:R-:W-:Y:S01]  /*2690*/  SHF.R.U32.HI R8, RZ, 0x1, R4 ;  /* 0x00000001ff087819 */ /* 0x000fe20000011604 */
[----:B------:R-:W-:Y:S01]  /*26a0*/  IMAD.SHL.U32 R10, R0, 0x40, RZ ;  /* 0x00000040000a7824 */ /* 0x000fe200078e00ff */
[----:B------:R-:W-:Y:S01]  /*26b0*/  LOP3.LUT R4, R23, 0x3, RZ, 0xc0, !PT ;  /* 0x0000000317047812 */ /* 0x000fe200078ec0ff */
[----:B------:R-:W-:Y:S01]  /*26c0*/  UISETP.LT.U32.AND UP0, UPT, UR40, 0xc, UP0 ;  /* 0x0000000c2800788c */ /* 0x000fe20008701070 */
[--C-:B------:R-:W-:Y:S01]  /*26d0*/  IADD3 R5, RZ, -R8, -R3.reuse ;  /* 0x80000008ff057210 */ /* 0x100fe20007ffe803 */
[----:B------:R-:W-:Y:S01]  /*26e0*/  ULDC.64 UR8, c[0x0][0x5d0] ;  /* 0x0001740000087ab9 */ /* 0x000fe20000000a00 */
[----:B------:R-:W-:Y:S01]  /*26f0*/  LOP3.LUT R19, R10, 0x40, R3, 0xe2, !PT ;  /* 0x000000400a137812 */ /* 0x000fe200078ee203 */
[----:B------:R-:W-:Y:S01]  /*2700*/  UIMAD.WIDE.U32 UR4, UR39, -0x55555555, URZ ;  /* 0xaaaaaaab270478a5 */ /* 0x000fe2000f8e003f */
[----:B------:R-:W-:Y:S01]  /*2710*/  SHF.R.S32.HI R199, RZ, 0x1f, R2 ;  /* 0x0000001fffc77819 */ /* 0x000fe20000011402 */
[----:B------:R-:W-:Y:S01]  /*2720*/  IMAD R3, R0, -0x40, R5 ;  /* 0xffffffc000037824 */ /* 0x000fe200078e0205 */
[----:B------:R-:W-:Y:S01]  /*2730*/  USEL UR6, URZ, 0x1, !UP0 ;  /* 0x000000013f067887 */ /* 0x000fe2000c000000 */
[----:B------:R-:W-:Y:S01]  /*2740*/  IMAD.SHL.U32 R0, R22, 0x200, RZ ;  /* 0x0000020016007824 */ /* 0x000fe200078e00ff */
[----:B------:R-:W-:Y:S01]  /*2750*/  USHF.R.U32.HI UR4, URZ, 0x3, UR5 ;  /* 0x000000033f047899 */ /* 0x000fe20008011605 */
[----:B---3--:R-:W-:Y:S01]  /*2760*/  IMAD R10, R4, -0x2, R6 ;  /* 0xfffffffe040a7824 */ /* 0x008fe200078e0206 */
[----:B------:R-:W-:Y:S01]  /*2770*/  ISETP.GE.AND P0, PT, R9, R6, PT ;  /* 0x000000060900720c */ /* 0x000fe20003f06270 */
[----:B------:R-:W-:Y:S01]  /*2780*/  IMAD.SHL.U32 R4, R23, 0x2, RZ ;  /* 0x0000000217047824 */ /* 0x000fe200078e00ff */
[----:B------:R-:W-:Y:S01]  /*2790*/  ULOP3.LUT UR38, UR38, UR6, URZ, 0x3c, !UPT ;  /* 0x0000000626267292 */ /* 0x000fe2000f8e3c3f */
[----:B------:R-:W-:Y:S01]  /*27a0*/  IMAD R7, R199, UR8, RZ ;  /* 0x00000008c7077c24 */ /* 0x000fe2000f8e02ff */
[----:B------:R-:W-:Y:S01]  /*27b0*/  ISETP.GE.OR P0, PT, R0, UR7, P0 ;  /* 0x0000000700007c0c */ /* 0x000fe20008706670 */
[----:B------:R-:W-:Y:S01]  /*27c0*/  IMAD.WIDE R14, R22, 0x200, RZ ;  /* 0x00000200160e7825 */ /* 0x000fe200078e02ff */
[----:B------:R-:W-:Y:S01]  /*27d0*/  LOP3.LUT R4, R9, 0x6, R4, 0xf8, !PT ;  /* 0x0000000609047812 */ /* 0x000fe200078ef804 */
[----:B------:R-:W-:Y:S01]  /*27e0*/  UIMAD UR39, UR4, -0xc, UR39 ;  /* 0xfffffff4042778a4 */ /* 0x000fe2000f8e0227 */
[----:B------:R-:W-:Y:S01]  /*27f0*/  IADD3 R3, -R0, UR7, R3 ;  /* 0x0000000700037c10 */ /* 0x000fe2000fffe103 */
[----:B------:R-:W-:Y:S01]  /*2800*/  IMAD R187, R2, UR9, R7 ;  /* 0x0000000902bb7c24 */ /* 0x000fe2000f8e0207 */
[----:B------:R-:W-:Y:S01]  /*2810*/  SHF.R.S32.HI R5, RZ, 0x1f, R4 ;  /* 0x0000001fff057819 */ /* 0x000fe20000011404 */
[----:B------:R-:W-:Y:S01]  /*2820*/  @UP1 ULOP3.LUT UR38, UR38, 0x1, UR4, 0x78, !UPT ;  /* 0x0000000126261892 */ /* 0x000fe2000f8e7804 */
[----:B------:R-:W-:Y:S01]  /*2830*/  LOP3.LUT R19, R14, R19, R8, 0xfe, !PT ;  /* 0x000000130e137212 */ /* 0x000fe200078efe08 */
[----:B------:R-:W-:-:S02]  /*2840*/  IMAD.IADD R0, R10, 0x1, -R9 ;  /* 0x000000010a007824 */ /* 0x000fc400078e0a09 */
[----:B------:R-:W-:-:S04]  /*2850*/  IMAD.WIDE.U32 R6, R2, UR8, R4 ;  /* 0x0000000802067c25 */ /* 0x000fc8000f8e0004 */
[----:B------:R-:W-:Y:S02]  /*2860*/  IMAD.IADD R187, R7, 0x1, R187 ;  /* 0x0000000107bb7824 */ /* 0x000fe400078e02bb */
[----:B------:R-:W-:Y:S02]  /*2870*/  IMAD.MOV.U32 R22, RZ, RZ, -0x1 ;  /* 0xffffffffff167424 */ /* 0x000fe400078e00ff */
[----:B------:R-:W-:Y:S01]  /*2880*/  IMAD.MOV.U32 R186, RZ, RZ, R6 ;  /* 0x000000ffffba7224 */ /* 0x000fe200078e0006 */
[----:B------:R-:W-:Y:S06]  /*2890*/  @P0 BRA `(.L_x_29) ;  /* 0x0000009c00500947 */ /* 0x000fec0003800000 */
[----:B------:R-:W0:Y:S01]  /*28a0*/  LDC.64 R6, c[0x0][0x5c8] ;  /* 0x00017200ff067b82 */ /* 0x000e220000000a00 */
[----:B-----5:R-:W-:Y:S01]  /*28b0*/  FSETP.NEU.AND P2, PT, R184, RZ, PT ;  /* 0x000000ffb800720b */ /* 0x020fe20003f4d000 */
[----:B------:R-:W-:Y:S01]  /*28c0*/  BSSY B0, `(.L_x_29) ;  /* 0x00009d1000007945 */ /* 0x000fe20003800000 */
[----:B------:R-:W-:-:S04]  /*28d0*/  ISETP.GT.AND P0, PT, R0, RZ, PT ;  /* 0x000000ff0000720c */ /* 0x000fc80003f04270 */
[----:B------:R-:W-:Y:S01]  /*28e0*/  ISETP.GT.AND P1, PT, R3, RZ, P0 ;  /* 0x000000ff0300720c */ /* 0x000fe20000724270 */
[-C--:B0-----:R-:W-:Y:S02]  /*28f0*/  IMAD R8, R15, R6.reuse, RZ ;  /* 0x000000060f087224 */ /* 0x081fe400078e02ff */
[----:B------:R-:W-:-:S04]  /*2900*/  IMAD.WIDE.U32 R186, R19, R6, R186 ;  /* 0x0000000613ba7225 */ /* 0x000fc800078e00ba */
[----:B------:R-:W-:-:S04]  /*2910*/  IMAD R9, R19, R7, R8 ;  /* 0x0000000713097224 */ /* 0x000fc800078e0208 */
[----:B------:R-:W-:Y:S01]  /*2920*/  IMAD.IADD R195, R187, 0x1, R9 ;  /* 0x00000001bbc37824 */ /* 0x000fe200078e0209 */
[----:B------:R-:W-:Y:S06]  /*2930*/  @!P2 BRA `(.L_x_30) ;  /* 0x000000700024a947 */ /* 0x000fec0003800000 */
[----:B------:R-:W0:Y:S01]  /*2940*/  LDC.64 R190, c[0x0][0x5b8] ;  /* 0x00016e00ffbe7b82 */ /* 0x000e220000000a00 */
[----:B------:R-:W-:-:S07]  /*2950*/  ULDC.64 UR4, c[0x0][0x5c0] ;  /* 0x0001700000047ab9 */ /* 0x000fce0000000a00 */
[----:B------:R-:W1:Y:S08]  /*2960*/  LDC.64 R8, c[0x0][0x5b0] ;  /* 0x00016c00ff087b82 */ /* 0x000e700000000a00 */
[----:B------:R-:W2:Y:S01]  /*2970*/  LDC.64 R10, c[0x0][0x5a8] ;  /* 0x00016a00ff0a7b82 */ /* 0x000ea20000000a00 */
[-C--:B0-----:R-:W-:Y:S02]  /*2980*/  IMAD R199, R199, R190.reuse, RZ ;  /* 0x000000bec7c77224 */ /* 0x081fe400078e02ff */
[----:B------:R-:W-:-:S04]  /*2990*/  IMAD.WIDE.U32 R12, R2, R190, R4 ;  /* 0x000000be020c7225 */ /* 0x000fc800078e0004 */
[----:B------:R-:W-:Y:S02]  /*29a0*/  IMAD R199, R2, R191, R199 ;  /* 0x000000bf02c77224 */ /* 0x000fe400078e02c7 */
[----:B-1----:R-:W-:Y:S02]  /*29b0*/  IMAD R14, R15, R8, RZ ;  /* 0x000000080f0e7224 */ /* 0x002fe400078e02ff */
[----:B------:R-:W-:Y:S02]  /*29c0*/  IMAD.IADD R15, R13, 0x1, R199 ;  /* 0x000000010d0f7824 */ /* 0x000fe400078e02c7 */
[----:B------:R-:W-:Y:S02]  /*29d0*/  IMAD R191, R19, R9, R14 ;  /* 0x0000000913bf7224 */ /* 0x000fe400078e020e */
[----:B------:R-:W-:-:S04]  /*29e0*/  IMAD.MOV.U32 R14, RZ, RZ, R12 ;  /* 0x000000ffff0e7224 */ /* 0x000fc800078e000c */
[----:B------:R-:W-:-:S04]  /*29f0*/  IMAD.WIDE.U32 R20, R19, R8, R14 ;  /* 0x0000000813147225 */ /* 0x000fc800078e000e */
[----:B------:R-:W-:Y:S01]  /*2a00*/  IMAD.IADD R21, R21, 0x1, R191 ;  /* 0x0000000115157824 */ /* 0x000fe200078e02bf */
[----:B--2---:R-:W-:-:S04]  /*2a10*/  LEA R188, P2, R20, R10, 0x1 ;  /* 0x0000000a14bc7211 */ /* 0x004fc800078408ff */
[----:B------:R-:W-:-:S05]  /*2a20*/  LEA.HI.X R189, R20, R11, R21, 0x1, P2 ;  /* 0x0000000b14bd7211 */ /* 0x000fca00010f0c15 */
[----:B------:R0:W2:Y:S01]  /*2a30*/  @P1 LDG.E.LTC128B.U16 R194, desc[UR36][R188.64] ;  /* 0x00000024bcc21981 */ /* 0x0000a2000c1e1520 */
[----:B------:R-:W-:Y:S01]  /*2a40*/  LEA R20, P2, R186, UR4, 0x1 ;  /* 0x00000004ba147c11 */ /* 0x000fe2000f8408ff */
[----:B------:R-:W-:Y:S01]  /*2a50*/  IMAD.WIDE.U32 R192, R19, R8, R4 ;  /* 0x0000000813c07225 */ /* 0x000fe200078e0004 */
[----:B------:R-:W-:Y:S01]  /*2a60*/  ISETP.GT.AND P3, PT, R0, 0x1, PT ;  /* 0x000000010000780c */ /* 0x000fe20003f64270 */
[----:B------:R-:W-:Y:S02]  /*2a70*/  BSSY B1, `(.L_x_31) ;  /* 0x0000012000017945 */ /* 0x000fe40003800000 */
[----:B------:R-:W-:Y:S02]  /*2a80*/  IMAD.IADD R193, R191, 0x1, R193 ;  /* 0x00000001bfc17824 */ /* 0x000fe400078e02c1 */
[----:B------:R-:W-:-:S04]  /*2a90*/  IMAD.WIDE.U32 R192, R2, R190, R192 ;  /* 0x000000be02c07225 */ /* 0x000fc800078e00c0 */
[----:B0-----:R-:W-:Y:S02]  /*2aa0*/  IMAD.SHL.U32 R188, R8, 0x8, RZ ;  /* 0x0000000808bc7824 */ /* 0x001fe400078e00ff */
[----:B--2---:R-:W-:-:S04]  /*2ab0*/  IMAD.U32 R21, R194, 0x10000, RZ ;  /* 0x00010000c2157824 */ /* 0x004fc800078e00ff */
[----:B------:R-:W-:-:S04]  /*2ac0*/  FMUL R21, R21, R184 ;  /* 0x000000b815157220 */ /* 0x000fc80000400000 */
[----:B------:R-:W-:Y:S01]  /*2ad0*/  FFMA R176, R176, R185, R21 ;  /* 0x000000b9b0b07223 */ /* 0x000fe20000000015 */
[----:B------:R-:W-:Y:S02]  /*2ae0*/  LEA.HI.X R21, R186, UR5, R195, 0x1, P2 ;  /* 0x00000005ba157c11 */ /* 0x000fe400090f0cc3 */
[----:B------:R-:W-:Y:S02]  /*2af0*/  ISETP.GT.AND P2, PT, R3, RZ, P3 ;  /* 0x000000ff0300720c */ /* 0x000fe40001f44270 */
[----:B------:R-:W-:Y:S01]  /*2b00*/  F2FP.BF16.F32.PACK_AB R187, RZ, R176 ;  /* 0x000000b0ffbb723e */ /* 0x000fe200000010ff */
[----:B------:R-:W-:Y:S01]  /*2b10*/  IMAD.IADD R176, R199, 0x1, R193 ;  /* 0x00000001c7b07824 */ /* 0x000fe200078e02c1 */
[C---:B------:R-:W-:Y:S02]  /*2b20*/  LEA R186, P4, R192.reuse, R10, 0x1 ;  /* 0x0000000ac0ba7211 */ /* 0x040fe400078808ff */
[----:B------:R-:W-:Y:S02]  /*2b30*/  PRMT R189, R187, 0x7610, R189 ;  /* 0x00007610bbbd7816 */ /* 0x000fe400000000bd */
[----:B------:R-:W-:-:S03]  /*2b40*/  LEA.HI.X R187, R192, R11, R176, 0x1, P4 ;  /* 0x0000000bc0bb7211 */ /* 0x000fc600020f0cb0 */
[----:B------:R0:W-:Y:S02]  /*2b50*/  @P1 STG.E.U16 desc[UR36][R20.64], R189 ;  /* 0x000000bd14001986 */ /* 0x0001e4000c101524 */
[----:B0-----:R-:W-:Y:S01]  /*2b60*/  SHF.L.U64.HI R189, R8, 0x3, R9 ;  /* 0x0000000308bd7819 */ /* 0x001fe20000010209 */
[----:B------:R-:W-:Y:S06]  /*2b70*/  @!P2 BRA `(.L_x_32) ;  /* 0x000000000004a947 */ /* 0x000fec0003800000 */
[----:B------:R0:W5:Y:S02]  /*2b80*/  LDG.E.LTC128B.U16 R194, desc[UR36][R186.64+0x2] ;  /* 0x00000224bac27981 */ /* 0x000164000c1e1520 */
.L_x_32:
[----:B------:R-:W-:Y:S05]  /*2b90*/  BSYNC B1 ;  /* 0x0000000000017941 */ /* 0x000fea0003800000 */
.L_x_31:
[----:B-----5:R-:W-:Y:S01]  /*2ba0*/  IMAD.U32 R195, R194, 0x10000, RZ ;  /* 0x00010000c2c37824 */ /* 0x020fe200078e00ff */
[----:B------:R-:W-:Y:S01]  /*2bb0*/  ISETP.GT.AND P1, PT, R3, 0x8, P0 ;  /* 0x000000080300780c */ /* 0x000fe20000724270 */
[----:B------:R-:W-:-:S04]  /*2bc0*/  IMAD.WIDE.U32 R192, R19, R8, R188 ;  /* 0x0000000813c07225 */ /* 0x000fc800078e00bc */
[----:B------:R-:W-:Y:S01]  /*2bd0*/  FMUL R176, R195, R184 ;  /* 0x000000b8c3b07220 */ /* 0x000fe20000400000 */
[----:B------:R-:W-:Y:S01]  /*2be0*/  IMAD.IADD R197, R191, 0x1, R193 ;  /* 0x00000001bfc57824 */ /* 0x000fe200078e02c1 */
[----:B------:R-:W-:Y:S02]  /*2bf0*/  IADD3 R195, P4, R12, R192, RZ ;  /* 0x000000c00cc37210 */ /* 0x000fe40007f9e0ff */
[----:B------:R-:W-:-:S03]  /*2c00*/  FFMA R177, R177, R185, R176 ;  /* 0x000000b9b1b17223 */ /* 0x000fc600000000b0 */
[----:B------:R-:W-:Y:S01]  /*2c10*/  IMAD.X R196, R197, 0x1, R15, P4 ;  /* 0x00000001c5c47824 */ /* 0x000fe200020e060f */
[C---:B------:R-:W-:Y:S02]  /*2c20*/  LEA R176, P4, R195.reuse, R10, 0x1 ;  /* 0x0000000ac3b07211 */ /* 0x040fe400078808ff */
[----:B------:R-:W-:Y:S02]  /*2c30*/  F2FP.BF16.F32.PACK_AB R200, RZ, R177 ;  /* 0x000000b1ffc8723e */ /* 0x000fe400000010ff */
[--C-:B------:R-:W-:Y:S02]  /*2c40*/  LEA.HI.X R177, R195, R11, R196.reuse, 0x1, P4 ;  /* 0x0000000bc3b17211 */ /* 0x100fe400020f0cc4 */
[----:B------:R-:W-:Y:S02]  /*2c50*/  PRMT R195, R200, 0x7610, R195 ;  /* 0x00007610c8c37816 */ /* 0x000fe400000000c3 */
[----:B------:R-:W-:-:S03]  /*2c60*/  PRMT R196, R194, 0x7610, R196 ;  /* 0x00007610c2c47816 */ /* 0x000fc600000000c4 */
[----:B------:R1:W-:Y:S04]  /*2c70*/  @P2 STG.E.U16 desc[UR36][R20.64+0x2], R195 ;  /* 0x000002c314002986 */ /* 0x0003e8000c101524 */
[----:B------:R2:W3:Y:S01]  /*2c80*/  @P1 LDG.E.LTC128B.U16 R196, desc[UR36][R176.64] ;  /* 0x00000024b0c41981 */ /* 0x0004e2000c1e1520 */
[----:B------:R-:W-:Y:S01]  /*2c90*/  IADD3 R194, P2, R4, R192, RZ ;  /* 0x000000c004c27210 */ /* 0x000fe20007f5e0ff */
[C---:B------:R-:W-:Y:S01]  /*2ca0*/  IMAD.SHL.U32 R209, R6.reuse, 0x10, RZ ;  /* 0x0000001006d17824 */ /* 0x040fe200078e00ff */
[----:B------:R-:W-:Y:S01]  /*2cb0*/  SHF.L.U64.HI R211, R6, 0x4, R7 ;  /* 0x0000000406d37819 */ /* 0x000fe20000010207 */
[----:B------:R-:W-:Y:S03]  /*2cc0*/  BSSY B1, `(.L_x_33) ;  /* 0x0000010000017945 */ /* 0x000fe60003800000 */
[----:B------:R-:W-:Y:S01]  /*2cd0*/  IADD3 R200, P4, R209, R20, RZ ;  /* 0x00000014d1c87210 */ /* 0x000fe20007f9e0ff */
[----:B-1----:R-:W-:Y:S01]  /*2ce0*/  IMAD.X R195, R5, 0x1, R197, P2 ;  /* 0x0000000105c37824 */ /* 0x002fe200010e06c5 */
[----:B------:R-:W-:Y:S01]  /*2cf0*/  ISETP.GT.AND P2, PT, R3, 0x8, P3 ;  /* 0x000000080300780c */ /* 0x000fe20001f44270 */
[----:B------:R-:W-:-:S03]  /*2d00*/  IMAD.WIDE.U32 R194, R2, R190, R194 ;  /* 0x000000be02c27225 */ /* 0x000fc600078e00c2 */
[----:B--2---:R-:W-:Y:S01]  /*2d10*/  LEA R176, P5, R194, R10, 0x1 ;  /* 0x0000000ac2b07211 */ /* 0x004fe200078a08ff */
[----:B---3--:R-:W-:-:S04]  /*2d20*/  IMAD.U32 R201, R196, 0x10000, RZ ;  /* 0x00010000c4c97824 */ /* 0x008fc800078e00ff */
[----:B------:R-:W-:-:S04]  /*2d30*/  FMUL R201, R201, R184 ;  /* 0x000000b8c9c97220 */ /* 0x000fc80000400000 */
[----:B------:R-:W-:Y:S01]  /*2d40*/  FFMA R201, R178, R185, R201 ;  /* 0x000000b9b2c97223 */ /* 0x000fe200000000c9 */
[----:B------:R-:W-:-:S04]  /*2d50*/  IMAD.IADD R178, R199, 0x1, R195 ;  /* 0x00000001c7b27824 */ /* 0x000fc800078e02c3 */
[----:B------:R-:W-:Y:S01]  /*2d60*/  F2FP.BF16.F32.PACK_AB R195, RZ, R201 ;  /* 0x000000c9ffc3723e */ /* 0x000fe200000010ff */
[----:B------:R-:W-:Y:S01]  /*2d70*/  IMAD.X R201, R211, 0x1, R21, P4 ;  /* 0x00000001d3c97824 */ /* 0x000fe200020e0615 */
[----:B------:R-:W-:-:S04]  /*2d80*/  LEA.HI.X R177, R194, R11, R178, 0x1, P5 ;  /* 0x0000000bc2b17211 */ /* 0x000fc800028f0cb2 */
[----:B------:R1:W-:Y:S01]  /*2d90*/  @P1 STG.E.U16 desc[UR36][R200.64], R195 ;  /* 0x000000c3c8001986 */ /* 0x0003e2000c101524 */
[----:B------:R-:W-:Y:S05]  /*2da0*/  @!P2 BRA `(.L_x_34) ;  /* 0x000000000004a947 */ /* 0x000fea0003800000 */
[----:B------:R2:W5:Y:S02]  /*2db0*/  LDG.E.LTC128B.U16 R196, desc[UR36][R176.64+0x2] ;  /* 0x00000224b0c47981 */ /* 0x000564000c1e1520 */
.L_x_34:
[----:B------:R-:W-:Y:S05]  /*2dc0*/  BSYNC B1 ;  /* 0x0000000000017941 */ /* 0x000fea0003800000 */
.L_x_33:
[----:B-1---5:R-:W-:Y:S01]  /*2dd0*/  IMAD.U32 R195, R196, 0x10000, RZ ;  /* 0x00010000c4c37824 */ /* 0x022fe200078e00ff */
[----:B------:R-:W-:Y:S01]  /*2de0*/  ISETP.GT.AND P1, PT, R0, 0x8, PT ;  /* 0x000000080000780c */ /* 0x000fe20003f24270 */
[----:B------:R-:W-:Y:S02]  /*2df0*/  BSSY B1, `(.L_x_35) ;  /* 0x000000b000017945 */ /* 0x000fe40003800000 */
[----:B------:R-:W-:Y:S01]  /*2e00*/  FMUL R178, R195, R184 ;  /* 0x000000b8c3b27220 */ /* 0x000fe20000400000 */
[----:B------:R-:W-:-:S03]  /*2e10*/  ISETP.GT.AND P4, PT, R3, RZ, P1 ;  /* 0x000000ff0300720c */ /* 0x000fc60000f84270 */
[----:B------:R-:W-:Y:S01]  /*2e20*/  FFMA R178, R179, R185, R178 ;  /* 0x000000b9b3b27223 */ /* 0x000fe200000000b2 */
[----:B------:R-:W-:-:S04]  /*2e30*/  IMAD.MOV.U32 R179, RZ, RZ, R201 ;  /* 0x000000ffffb37224 */ /* 0x000fc800078e00c9 */
[----:B------:R-:W-:-:S04]  /*2e40*/  F2FP.BF16.F32.PACK_AB R178, RZ, R178 ;  /* 0x000000b2ffb2723e */ /* 0x000fc800000010ff */
[----:B------:R-:W-:Y:S01]  /*2e50*/  PRMT R194, R178, 0x7610, R194 ;  /* 0x00007610b2c27816 */ /* 0x000fe200000000c2 */
[----:B------:R-:W-:-:S05]  /*2e60*/  IMAD.MOV.U32 R178, RZ, RZ, R200 ;  /* 0x000000ffffb27224 */ /* 0x000fca00078e00c8 */
[----:B------:R1:W-:Y:S01]  /*2e70*/  @P2 STG.E.U16 desc[UR36][R178.64+0x2], R194 ;  /* 0x000002c2b2002986 */ /* 0x0003e2000c101524 */
[----:B------:R-:W-:Y:S05]  /*2e80*/  @!P4 BRA `(.L_x_36) ;  /* 0x000000000004c947 */ /* 0x000fea0003800000 */
[----:B------:R3:W5:Y:S02]  /*2e90*/  LDG.E.LTC128B.U16 R196, desc[UR36][R186.64+0x10] ;  /* 0x00001024bac47981 */ /* 0x000764000c1e1520 */
.L_x_36:
[----:B------:R-:W-:Y:S05]  /*2ea0*/  BSYNC B1 ;  /* 0x0000000000017941 */ /* 0x000fea0003800000 */
.L_x_35:
[----:B-----5:R-:W-:Y:S01]  /*2eb0*/  IMAD.U32 R195, R196, 0x10000, RZ ;  /* 0x00010000c4c37824 */ /* 0x020fe200078e00ff */
[----:B------:R-:W-:Y:S01]  /*2ec0*/  ISETP.GT.AND P2, PT, R0, 0x9, PT ;  /* 0x000000090000780c */ /* 0x000fe20003f44270 */
[----:B------:R-:W-:Y:S02]  /*2ed0*/  BSSY B1, `(.L_x_37) ;  /* 0x0000008000017945 */ /* 0x000fe40003800000 */
[----:B------:R-:W-:Y:S01]  /*2ee0*/  FMUL R195, R195, R184 ;  /* 0x000000b8c3c37220 */ /* 0x000fe20000400000 */
[----:B------:R-:W-:-:S03]  /*2ef0*/  ISETP.GT.AND P5, PT, R3, RZ, P2 ;  /* 0x000000ff0300720c */ /* 0x000fc600017a4270 */
[----:B------:R-:W-:-:S05]  /*2f00*/  FFMA R195, R180, R185, R195 ;  /* 0x000000b9b4c37223 */ /* 0x000fca00000000c3 */
[----:B------:R-:W-:-:S05]  /*2f10*/  F2FP.BF16.F32.PACK_AB R195, RZ, R195 ;  /* 0x000000c3ffc3723e */ /* 0x000fca00000010ff */
[----:B------:R4:W-:Y:S01]  /*2f20*/  @P4 STG.E.U16 desc[UR36][R20.64+0x10], R195 ;  /* 0x000010c314004986 */ /* 0x0009e2000c101524 */
[----:B------:R-:W-:Y:S05]  /*2f30*/  @!P5 BRA `(.L_x_38) ;  /* 0x000000000004d947 */ /* 0x000fea0003800000 */
[----:B------:R0:W5:Y:S02]  /*2f40*/  LDG.E.LTC128B.U16 R196, desc[UR36][R186.64+0x12] ;  /* 0x00001224bac47981 */ /* 0x000164000c1e1520 */
.L_x_38:
[----:B------:R-:W-:Y:S05]  /*2f50*/  BSYNC B1 ;  /* 0x0000000000017941 */ /* 0x000fea0003800000 */
.L_x_37:
[----:B----45:R-:W-:Y:S01]  /*2f60*/  IMAD.U32 R195, R196, 0x10000, RZ ;  /* 0x00010000c4c37824 */ /* 0x030fe200078e00ff */
[----:B------:R-:W-:Y:S01]  /*2f70*/  ISETP.GT.AND P4, PT, R3, 0x8, P1 ;  /* 0x000000080300780c */ /* 0x000fe20000f84270 */
[----:B------:R-:W-:Y:S02]  /*2f80*/  BSSY B1, `(.L_x_39) ;  /* 0x0000009000017945 */ /* 0x000fe40003800000 */
[----:B------:R-:W-:-:S04]  /*2f90*/  FMUL R180, R195, R184 ;  /* 0x000000b8c3b47220 */ /* 0x000fc80000400000 */
[----:B------:R-:W-:-:S05]  /*2fa0*/  FFMA R180, R181, R185, R180 ;  /* 0x000000b9b5b47223 */ /* 0x000fca00000000b4 */
[----:B------:R-:W-:-:S04]  /*2fb0*/  F2FP.BF16.F32.PACK_AB R180, RZ, R180 ;  /* 0x000000b4ffb4723e */ /* 0x000fc800000010ff */
[----:B------:R-:W-:Y:S02]  /*2fc0*/  PRMT R181, R180, 0x7610, R181 ;  /* 0x00007610b4b57816 */ /* 0x000fe400000000b5 */
[----:B------:R-:W-:-:S03]  /*2fd0*/  PRMT R180, R196, 0x7610, R180 ;  /* 0x00007610c4b47816 */ /* 0x000fc600000000b4 */
[----:B------:R4:W-:Y:S01]  /*2fe0*/  @P5 STG.E.U16 desc[UR36][R20.64+0x12], R181 ;  /* 0x000012b514005986 */ /* 0x0009e2000c101524 */
[----:B------:R-:W-:Y:S05]  /*2ff0*/  @!P4 BRA `(.L_x_40) ;  /* 0x000000000004c947 */ /* 0x000fea0003800000 */
[----:B------:R0:W5:Y:S02]  /*3000*/  LDG.E.LTC128B.U16 R180, desc[UR36][R176.64+0x10] ;  /* 0x00001024b0b47981 */ /* 0x000164000c1e1520 */
.L_x_40:
[----:B------:R-:W-:Y:S05]  /*3010*/  BSYNC B1 ;  /* 0x0000000000017941 */ /* 0x000fea0003800000 */
.L_x_39:
[----:B----45:R-:W-:Y:S01]  /*3020*/  IMAD.U32 R181, R180, 0x10000, RZ ;  /* 0x00010000b4b57824 */ /* 0x030fe200078e00ff */
[----:B------:R-:W-:Y:S01]  /*3030*/  ISETP.GT.AND P5, PT, R3, 0x8, P2 ;  /* 0x000000080300780c */ /* 0x000fe200017a4270 */
[----:B------:R-:W-:Y:S01]  /*3040*/  IMAD.MOV.U32 R196, RZ, RZ, R192 ;  /* 0x000000ffffc47224 */ /* 0x000fe200078e00c0 */
[----:B------:R-:W-:Y:S01]  /*3050*/  BSSY B1, `(.L_x_41) ;  /* 0x000000b000017945 */ /* 0x000fe20003800000 */
[----:B------:R-:W-:Y:S01]  /*3060*/  FMUL R181, R181, R184 ;  /* 0x000000b8b5b57220 */ /* 0x000fe20000400000 */
[----:B------:R-:W-:Y:S02]  /*3070*/  IMAD R9, R9, 0x78, RZ ;  /* 0x0000007809097824 */ /* 0x000fe400078e02ff */
[----:B------:R-:W-:-:S04]  /*3080*/  IMAD.WIDE.U32 R196, R8, 0x78, R196 ;  /* 0x0000007808c47825 */ /* 0x000fc800078e00c4 */
[----:B------:R-:W-:Y:S01]  /*3090*/  FFMA R181, R182, R185, R181 ;  /* 0x000000b9b6b57223 */ /* 0x000fe200000000b5 */
[----:B------:R-:W-:-:S04]  /*30a0*/  IMAD.IADD R205, R197, 0x1, R9 ;  /* 0x00000001c5cd7824 */ /* 0x000fc800078e0209 */
[----:B------:R-:W-:-:S05]  /*30b0*/  F2FP.BF16.F32.PACK_AB R181, RZ, R181 ;  /* 0x000000b5ffb5723e */ /* 0x000fca00000010ff */
[----:B------:R4:W-:Y:S01]  /*30c0*/  @P4 STG.E.U16 desc[UR36][R200.64+0x10], R181 ;  /* 0x000010b5c8004986 */ /* 0x0009e2000c101524 */
[----:B------:R-:W-:Y:S01]  /*30d0*/  IADD3 R193, P4, R12, R196, RZ ;  /* 0x000000c40cc17210 */ /* 0x000fe20007f9e0ff */
[----:B------:R-:W-:-:S12]  /*30e0*/  @!P5 BRA `(.L_x_42) ;  /* 0x000000000004d947 */ /* 0x000fd80003800000 */
[----:B------:R0:W5:Y:S02]  /*30f0*/  LDG.E.LTC128B.U16 R180, desc[UR36][R176.64+0x12] ;  /* 0x00001224b0b47981 */ /* 0x000164000c1e1520 */
.L_x_42:
[----:B------:R-:W-:Y:S05]  /*3100*/  BSYNC B1 ;  /* 0x0000000000017941 */ /* 0x000fea0003800000 */
.L_x_41:
[C---:B----45:R-:W-:Y:S01]  /*3110*/  IMAD.U32 R181, R180.reuse, 0x10000, RZ ;  /* 0x00010000b4b57824 */ /* 0x070fe200078e00ff */
[----:B------:R-:W-:Y:S01]  /*3120*/  PRMT R208, R180, 0x7610, R208 ;  /* 0x00007610b4d07816 */ /* 0x000fe200000000d0 */
[----:B-1----:R-:W-:Y:S01]  /*3130*/  IMAD.X R194, R205, 0x1, R15, P4 ;  /* 0x00000001cdc27824 */ /* 0x002fe200020e060f */
[----:B------:R-:W-:Y:S01]  /*3140*/  LEA R192, P4, R193, R10, 0x1 ;  /* 0x0000000ac1c07211 */ /* 0x000fe200078808ff */
[----:B------:R-:W-:-:S03]  /*3150*/  FMUL R182, R181, R184 ;  /* 0x000000b8b5b67220 */ /* 0x000fc60000400000 */
[----:B------:R-:W-:Y:S01]  /*3160*/  LEA.HI.X R193, R193, R11, R194, 0x1, P4 ;  /* 0x0000000bc1c17211 */ /* 0x000fe200020f0cc2 */
[----:B------:R-:W-:Y:S01]  /*3170*/  FFMA R182, R183, R185, R182 ;  /* 0x000000b9b7b67223 */ /* 0x000fe200000000b6 */
[----:B------:R-:W-:-:S04]  /*3180*/  ISETP.GT.AND P4, PT, R3, 0x80, P0 ;  /* 0x000000800300780c */ /* 0x000fc80000784270 */
[----:B------:R-:W-:-:S05]  /*3190*/  F2FP.BF16.F32.PACK_AB R182, RZ, R182 ;  /* 0x000000b6ffb6723e */ /* 0x000fca00000010ff */
[----:B------:R1:W-:Y:S04]  /*31a0*/  @P5 STG.E.U16 desc[UR36][R200.64+0x12], R182 ;  /* 0x000012b6c8005986 */ /* 0x0003e8000c101524 */
[----:B------:R4:W2:Y:S01]  /*31b0*/  @P4 LDG.E.LTC128B.U16 R208, desc[UR36][R192.64] ;  /* 0x00000024c0d04981 */ /* 0x0008a2000c1e1520 */
[----:B------:R-:W-:Y:S01]  /*31c0*/  IMAD.WIDE.U32 R202, R8, 0x78, R188 ;  /* 0x0000007808ca7825 */ /* 0x000fe200078e00bc */
[----:B------:R-:W-:Y:S03]  /*31d0*/  BSSY B1, `(.L_x_43) ;  /* 0x0000016000017945 */ /* 0x000fe60003800000 */
[----:B------:R-:W-:Y:S02]  /*31e0*/  IMAD.IADD R195, R9, 0x1, R203 ;  /* 0x0000000109c37824 */ /* 0x000fe400078e02cb */
[----:B------:R-:W-:-:S02]  /*31f0*/  IMAD.MOV.U32 R194, RZ, RZ, R202 ;  /* 0x000000ffffc27224 */ /* 0x000fc400078e00ca */
[----:B------:R-:W-:Y:S02]  /*3200*/  IMAD R207, R7, 0xf0, RZ ;  /* 0x000000f007cf7824 */ /* 0x000fe400078e02ff */
[----:B------:R-:W-:-:S03]  /*3210*/  IMAD.WIDE.U32 R180, R19, R8, R194 ;  /* 0x0000000813b47225 */ /* 0x000fc600078e00c2 */
[----:B------:R-:W-:-:S04]  /*3220*/  IADD3 R180, P5, R4, R180, RZ ;  /* 0x000000b404b47210 */ /* 0x000fc80007fbe0ff */
[----:B------:R-:W-:-:S03]  /*3230*/  IADD3.X R181, R5, R191, R181, P5, !PT ;  /* 0x000000bf05b57210 */ /* 0x000fc60002ffe4b5 */
[----:B------:R-:W-:-:S04]  /*3240*/  IMAD.WIDE.U32 R180, R2, R190, R180 ;  /* 0x000000be02b47225 */ /* 0x000fc800078e00b4 */
[----:B------:R-:W-:Y:S01]  /*3250*/  IMAD.IADD R181, R199, 0x1, R181 ;  /* 0x00000001c7b57824 */ /* 0x000fe200078e02b5 */
[----:B----4-:R-:W-:-:S04]  /*3260*/  LEA R192, P5, R180, R10, 0x1 ;  /* 0x0000000ab4c07211 */ /* 0x010fc800078a08ff */
[----:B------:R-:W-:Y:S02]  /*3270*/  LEA.HI.X R193, R180, R11, R181, 0x1, P5 ;  /* 0x0000000bb4c17211 */ /* 0x000fe400028f0cb5 */
[----:B------:R-:W-:Y:S01]  /*3280*/  ISETP.GT.AND P5, PT, R3, 0x80, P3 ;  /* 0x000000800300780c */ /* 0x000fe20001fa4270 */
[----:B--2---:R-:W-:-:S04]  /*3290*/  IMAD.U32 R183, R208, 0x10000, RZ ;  /* 0x00010000d0b77824 */ /* 0x004fc800078e00ff */
[----:B------:R-:W-:-:S04]  /*32a0*/  FMUL R183, R183, R184 ;  /* 0x000000b8b7b77220 */ /* 0x000fc80000400000 */
[----:B------:R-:W-:Y:S01]  /*32b0*/  FFMA R168, R168, R185, R183 ;  /* 0x000000b9a8a87223 */ /* 0x000fe200000000b7 */
[----:B-1----:R-:W-:-:S04]  /*32c0*/  IMAD.WIDE.U32 R182, R6, 0xf0, R200 ;  /* 0x000000f006b67825 */ /* 0x002fc800078e00c8 */
[----:B------:R-:W-:Y:S01]  /*32d0*/  F2FP.BF16.F32.PACK_AB R168, RZ, R168 ;  /* 0x000000a8ffa8723e */ /* 0x000fe200000010ff */
[----:B------:R-:W-:Y:S02]  /*32e0*/  IMAD.IADD R181, R183, 0x1, R207 ;  /* 0x00000001b7b57824 */ /* 0x000fe400078e02cf */
[----:B------:R-:W-:-:S05]  /*32f0*/  @P4 IMAD.MOV.U32 R180, RZ, RZ, R182 ;  /* 0x000000ffffb44224 */ /* 0x000fca00078e00b6 */
[----:B------:R1:W-:Y:S01]  /*3300*/  @P4 STG.E.U16 desc[UR36][R180.64], R168 ;  /* 0x000000a8b4004986 */ /* 0x0003e2000c101524 */
[----:B------:R-:W-:Y:S05]  /*3310*/  @!P5 BRA `(.L_x_44) ;  /* 0x000000000004d947 */ /* 0x000fea0003800000 */
[----:B------:R2:W5:Y:S02]  /*3320*/  LDG.E.LTC128B.U16 R208, desc[UR36][R192.64+0x2] ;  /* 0x00000224c0d07981 */ /* 0x000564000c1e1520 */
.L_x_44:
[----:B------:R-:W-:Y:S05]  /*3330*/  BSYNC B1 ;  /* 0x0000000000017941 */ /* 0x000fea0003800000 */
.L_x_43:
[----:B-----5:R-:W-:Y:S01]  /*3340*/  IMAD.U32 R197, R208, 0x10000, RZ ;  /* 0x00010000d0c57824 */ /* 0x020fe200078e00ff */
[----:B-1----:R-:W-:Y:S01]  /*3350*/  IADD3 R168, P4, R188, R196, RZ ;  /* 0x000000c4bca87210 */ /* 0x002fe20007f9e0ff */
[----:B------:R-:W-:Y:S02]  /*3360*/  BSSY B1, `(.L_x_45) ;  /* 0x0000014000017945 */ /* 0x000fe40003800000 */
[----:B------:R-:W-:Y:S01]  /*3370*/  FMUL R200, R197, R184 ;  /* 0x000000b8c5c87220 */ /* 0x000fe20000400000 */
[----:B------:R-:W-:-:S04]  /*3380*/  IMAD.WIDE.U32 R196, R6, 0xf0, R178 ;  /* 0x000000f006c47825 */ /* 0x000fc800078e00b2 */
[----:B------:R-:W-:Y:S01]  /*3390*/  FFMA R200, R169, R185, R200 ;  /* 0x000000b9a9c87223 */ /* 0x000fe200000000c8 */
[----:B------:R-:W-:Y:S01]  /*33a0*/  IMAD.X R169, R205, 0x1, R189, P4 ;  /* 0x00000001cda97824 */ /* 0x000fe200020e06bd */
[----:B------:R-:W-:Y:S01]  /*33b0*/  IADD3 R203, P4, R168, R12, RZ ;  /* 0x0000000ca8cb7210 */ /* 0x000fe20007f9e0ff */
[----:B------:R-:W-:Y:S02]  /*33c0*/  IMAD.IADD R201, R207, 0x1, R197 ;  /* 0x00000001cfc97824 */ /* 0x000fe400078e02c5 */
[----:B------:R-:W-:Y:S02]  /*33d0*/  F2FP.BF16.F32.PACK_AB R205, RZ, R200 ;  /* 0x000000c8ffcd723e */ /* 0x000fe400000010ff */
[----:B------:R-:W-:Y:S01]  /*33e0*/  IMAD.X R200, R169, 0x1, R15, P4 ;  /* 0x00000001a9c87824 */ /* 0x000fe200020e060f */
[----:B------:R-:W-:Y:S02]  /*33f0*/  LEA R204, P4, R203, R10, 0x1 ;  /* 0x0000000acbcc7211 */ /* 0x000fe400078808ff */
[----:B------:R-:W-:-:S02]  /*3400*/  PRMT R207, R205, 0x7610, R207 ;  /* 0x00007610cdcf7816 */ /* 0x000fc400000000cf */
[----:B------:R-:W-:Y:S01]  /*3410*/  LEA.HI.X R205, R203, R11, R200, 0x1, P4 ;  /* 0x0000000bcbcd7211 */ /* 0x000fe200020f0cc8 */
[----:B------:R-:W-:Y:S01]  /*3420*/  IMAD.MOV.U32 R200, RZ, RZ, R196 ;  /* 0x000000ffffc87224 */ /* 0x000fe200078e00c4 */
[----:B------:R-:W-:-:S04]  /*3430*/  IADD3 R202, P4, R188, R202, RZ ;  /* 0x000000cabcca7210 */ /* 0x000fc80007f9e0ff */
[----:B------:R1:W-:Y:S01]  /*3440*/  @P5 STG.E.U16 desc[UR36][R200.64+0x2], R207 ;  /* 0x000002cfc8005986 */ /* 0x0003e2000c101524 */
[----:B------:R-:W-:Y:S01]  /*3450*/  ISETP.GT.AND P5, PT, R3, 0x88, P0 ;  /* 0x000000880300780c */ /* 0x000fe200007a4270 */
[----:B------:R-:W-:Y:S02]  /*3460*/  IMAD.X R203, R195, 0x1, R189, P4 ;  /* 0x00000001c3cb7824 */ /* 0x000fe400020e06bd */
[----:B-1----:R-:W-:-:S10]  /*3470*/  IMAD.WIDE.U32 R206, R19, R8, R202 ;  /* 0x0000000813ce7225 */ /* 0x002fd400078e00ca */
[----:B------:R-:W-:Y:S05]  /*3480*/  @!P5 BRA `(.L_x_46) ;  /* 0x000000000004d947 */ /* 0x000fea0003800000 */
[----:B------:R1:W5:Y:S02]  /*3490*/  LDG.E.LTC128B.U16 R208, desc[UR36][R204.64] ;  /* 0x00000024ccd07981 */ /* 0x000364000c1e1520 */
.L_x_46:
[----:B------:R-:W-:Y:S05]  /*34a0*/  BSYNC B1 ;  /* 0x0000000000017941 */ /* 0x000fea0003800000 */
.L_x_45:
[----:B------:R-:W-:Y:S01]  /*34b0*/  IADD3 R206, P4, R4, R206, RZ ;  /* 0x000000ce04ce7210 */ /* 0x000fe20007f9e0ff */
[----:B-1---5:R-:W-:Y:S01]  /*34c0*/  IMAD.U32 R205, R208, 0x10000, RZ ;  /* 0x00010000d0cd7824 */ /* 0x022fe200078e00ff */
[----:B------:R-:W-:Y:S02]  /*34d0*/  BSSY B1, `(.L_x_47) ;  /* 0x000000f000017945 */ /* 0x000fe40003800000 */
[----:B------:R-:W-:Y:S01]  /*34e0*/  IADD3.X R207, R5, R191, R207, P4, !PT ;  /* 0x000000bf05cf7210 */ /* 0x000fe200027fe4cf */
[----:B------:R-:W-:Y:S02]  /*34f0*/  FMUL R205, R205, R184 ;  /* 0x000000b8cdcd7220 */ /* 0x000fe40000400000 */
[----:B------:R-:W-:-:S04]  /*3500*/  IMAD.WIDE.U32 R206, R2, R190, R206 ;  /* 0x000000be02ce7225 */ /* 0x000fc800078e00ce */
[----:B------:R-:W-:Y:S01]  /*3510*/  FFMA R170, R170, R185, R205 ;  /* 0x000000b9aaaa7223 */ /* 0x000fe200000000cd */
[----:B------:R-:W-:Y:S01]  /*3520*/  IMAD.IADD R205, R199, 0x1, R207 ;  /* 0x00000001c7cd7824 */ /* 0x000fe200078e02cf */
[----:B------:R-:W-:-:S03]  /*3530*/  LEA R204, P4, R206, R10, 0x1 ;  /* 0x0000000acecc7211 */ /* 0x000fc600078808ff */
[----:B------:R-:W-:Y:S02]  /*3540*/  F2FP.BF16.F32.PACK_AB R170, RZ, R170 ;  /* 0x000000aaffaa723e */ /* 0x000fe400000010ff */
[----:B------:R-:W-:Y:S02]  /*3550*/  LEA.HI.X R205, R206, R11, R205, 0x1, P4 ;  /* 0x0000000bcecd7211 */ /* 0x000fe400020f0ccd */
[----:B------:R-:W-:-:S05]  /*3560*/  IADD3 R206, P4, R209, R182, RZ ;  /* 0x000000b6d1ce7210 */ /* 0x000fca0007f9e0ff */
[----:B------:R-:W-:Y:S01]  /*3570*/  IMAD.X R207, R181, 0x1, R211, P4 ;  /* 0x00000001b5cf7824 */ /* 0x000fe200020e06d3 */
[----:B------:R-:W-:-:S04]  /*3580*/  ISETP.GT.AND P4, PT, R3, 0x88, P3 ;  /* 0x000000880300780c */ /* 0x000fc80001f84270 */
[----:B------:R1:W-:Y:S09]  /*3590*/  @P5 STG.E.U16 desc[UR36][R206.64], R170 ;  /* 0x000000aace005986 */ /* 0x0003f2000c101524 */
[----:B------:R-:W-:Y:S05]  /*35a0*/  @!P4 BRA `(.L_x_48) ;  /* 0x000000000004c947 */ /* 0x000fea0003800000 */
[----:B------:R4:W5:Y:S02]  /*35b0*/  LDG.E.LTC128B.U16 R208, desc[UR36][R204.64+0x2] ;  /* 0x00000224ccd07981 */ /* 0x000964000c1e1520 */
.L_x_48:
[----:B------:R-:W-:Y:S05]  /*35c0*/  BSYNC B1 ;  /* 0x0000000000017941 */ /* 0x000fea0003800000 */
.L_x_47:
[----:B-----5:R-:W-:Y:S01]  /*35d0*/  IMAD.U32 R213, R208, 0x10000, RZ ;  /* 0x00010000d0d57824 */ /* 0x020fe200078e00ff */
[----:B------:R-:W-:Y:S03]  /*35e0*/  BSSY B1, `(.L_x_49) ;  /* 0x000000a000017945 */ /* 0x000fe60003800000 */
[----:B-1----:R-:W-:-:S04]  /*35f0*/  FMUL R170, R213, R184 ;  /* 0x000000b8d5aa7220 */ /* 0x002fc80000400000 */
[----:B------:R-:W-:Y:S01]  /*3600*/  FFMA R171, R171, R185, R170 ;  /* 0x000000b9abab7223 */ /* 0x000fe200000000aa */
[----:B------:R-:W-:-:S04]  /*3610*/  IADD3 R170, P5, R209, R196, RZ ;  /* 0x000000c4d1aa7210 */ /* 0x000fc80007fbe0ff */
[----:B------:R-:W-:Y:S01]  /*3620*/  F2FP.BF16.F32.PACK_AB R210, RZ, R171 ;  /* 0x000000abffd2723e */ /* 0x000fe200000010ff */
[----:B------:R-:W-:Y:S01]  /*3630*/  IMAD.X R171, R211, 0x1, R201, P5 ;  /* 0x00000001d3ab7824 */ /* 0x000fe200028e06c9 */
[----:B------:R-:W-:-:S04]  /*3640*/  ISETP.GT.AND P5, PT, R3, 0x80, P1 ;  /* 0x000000800300780c */ /* 0x000fc80000fa4270 */
[----:B------:R1:W-:Y:S09]  /*3650*/  @P4 STG.E.U16 desc[UR36][R170.64+0x2], R210 ;  /* 0x000002d2aa004986 */ /* 0x0003f2000c101524 */
[----:B------:R-:W-:Y:S05]  /*3660*/  @!P5 BRA `(.L_x_50) ;  /* 0x000000000004d947 */ /* 0x000fea0003800000 */
[----:B------:R0:W5:Y:S02]  /*3670*/  LDG.E.LTC128B.U16 R208, desc[UR36][R192.64+0x10] ;  /* 0x00001024c0d07981 */ /* 0x000164000c1e1520 */
.L_x_50:
[----:B------:R-:W-:Y:S05]  /*3680*/  BSYNC B1 ;  /* 0x0000000000017941 */ /* 0x000fea0003800000 */
.L_x_49:
[----:B-----5:R-:W-:Y:S01]  /*3690*/  IMAD.U32 R183, R208, 0x10000, RZ ;  /* 0x00010000d0b77824 */ /* 0x020fe200078e00ff */
[----:B------:R-:W-:Y:S01]  /*36a0*/  ISETP.GT.AND P4, PT, R3, 0x80, P2 ;  /* 0x000000800300780c */ /* 0x000fe20001784270 */
[----:B------:R-:W-:Y:S01]  /*36b0*/  @P5 IMAD.MOV.U32 R180, RZ, RZ, R182 ;  /* 0x000000ffffb45224 */ /* 0x000fe200078e00b6 */
[----:B------:R-:W-:Y:S01]  /*36c0*/  BSSY B1, `(.L_x_51) ;  /* 0x0000007000017945 */ /* 0x000fe20003800000 */
[----:B------:R-:W-:-:S04]  /*36d0*/  FMUL R183, R183, R184 ;  /* 0x000000b8b7b77220 */ /* 0x000fc80000400000 */
[----:B------:R-:W-:-:S05]  /*36e0*/  FFMA R183, R172, R185, R183 ;  /* 0x000000b9acb77223 */ /* 0x000fca00000000b7 */
[----:B------:R-:W-:-:S05]  /*36f0*/  F2FP.BF16.F32.PACK_AB R183, RZ, R183 ;  /* 0x000000b7ffb7723e */ /* 0x000fca00000010ff */
[----:B------:R0:W-:Y:S01]  /*3700*/  @P5 STG.E.U16 desc[UR36][R180.64+0x10], R183 ;  /* 0x000010b7b4005986 */ /* 0x0001e2000c101524 */
[----:B------:R-:W-:Y:S05]  /*3710*/  @!P4 BRA `(.L_x_52) ;  /* 0x000000000004c947 */ /* 0x000fea0003800000 */
[----:B------:R0:W5:Y:S02]  /*3720*/  LDG.E.LTC128B.U16 R208, desc[UR36][R192.64+0x12] ;  /* 0x00001224c0d07981 */ /* 0x000164000c1e1520 */
.L_x_52:
[----:B------:R-:W-:Y:S05]  /*3730*/  BSYNC B1 ;  /* 0x0000000000017941 */ /* 0x000fea0003800000 */
.L_x_51:
[----:B0----5:R-:W-:Y:S01]  /*3740*/  IMAD.U32 R181, R208, 0x10000, RZ ;  /* 0x00010000d0b57824 */ /* 0x021fe200078e00ff */
[----:B------:R-:W-:Y:S01]  /*3750*/  ISETP.GT.AND P5, PT, R3, 0x88, P1 ;  /* 0x000000880300780c */ /* 0x000fe20000fa4270 */
[----:B------:R-:W-:Y:S02]  /*3760*/  BSSY B1, `(.L_x_53) ;  /* 0x0000007000017945 */ /* 0x000fe40003800000 */
[----:B------:R-:W-:-:S04]  /*3770*/  FMUL R172, R181, R184 ;  /* 0x000000b8b5ac7220 */ /* 0x000fc80000400000 */
[----:B------:R-:W-:-:S05]  /*3780*/  FFMA R172, R173, R185, R172 ;  /* 0x000000b9adac7223 */ /* 0x000fca00000000ac */
[----:B------:R-:W-:-:S05]  /*3790*/  F2FP.BF16.F32.PACK_AB R172, RZ, R172 ;  /* 0x000000acffac723e */ /* 0x000fca00000010ff */
[----:B------:R0:W-:Y:S01]  /*37a0*/  @P4 STG.E.U16 desc[UR36][R200.64+0x12], R172 ;  /* 0x000012acc8004986 */ /* 0x0001e2000c101524 */
[----:B------:R-:W-:Y:S05]  /*37b0*/  @!P5 BRA `(.L_x_54) ;  /* 0x000000000004d947 */ /* 0x000fea0003800000 */
[----:B------:R0:W5:Y:S02]  /*37c0*/  LDG.E.LTC128B.U16 R208, desc[UR36][R204.64+0x10] ;  /* 0x00001024ccd07981 */ /* 0x000164000c1e1520 */
.L_x_54:
[----:B------:R-:W-:Y:S05]  /*37d0*/  BSYNC B1 ;  /* 0x0000000000017941 */ /* 0x000fea0003800000 */
.L_x_53:
[----:B-----5:R-:W-:Y:S01]  /*37e0*/  IMAD.U32 R173, R208, 0x10000, RZ ;  /* 0x00010000d0ad7824 */ /* 0x020fe200078e00ff */
[----:B------:R-:W-:Y:S01]  /*37f0*/  ISETP.GT.AND P4, PT, R3, 0x88, P2 ;  /* 0x000000880300780c */ /* 0x000fe20001784270 */
[----:B0-----:R-:W-:Y:S01]  /*3800*/  @P5 IMAD.MOV.U32 R172, RZ, RZ, R206 ;  /* 0x000000ffffac5224 */ /* 0x001fe200078e00ce */
[----:B------:R-:W-:Y:S01]  /*3810*/  BSSY B1, `(.L_x_55) ;  /* 0x000000d000017945 */ /* 0x000fe20003800000 */
[----:B------:R-:W-:Y:S01]  /*3820*/  FMUL R173, R173, R184 ;  /* 0x000000b8adad7220 */ /* 0x000fe20000400000 */
[----:B------:R-:W-:Y:S01]  /*3830*/  IMAD.WIDE.U32 R168, R8, 0x78, R168 ;  /* 0x0000007808a87825 */ /* 0x000fe200078e00a8 */
[----:B------:R-:W-:-:S03]  /*3840*/  PRMT R206, R208, 0x7610, R206 ;  /* 0x00007610d0ce7816 */ /* 0x000fc600000000ce */
[----:B------:R-:W-:-:S05]  /*3850*/  FFMA R173, R174, R185, R173 ;  /* 0x000000b9aead7223 */ /* 0x000fca00000000ad */
[----:B------:R-:W-:-:S04]  /*3860*/  F2FP.BF16.F32.PACK_AB R173, RZ, R173 ;  /* 0x000000adffad723e */ /* 0x000fc800000010ff */
[----:B------:R-:W-:Y:S01]  /*3870*/  PRMT R174, R173, 0x7610, R174 ;  /* 0x00007610adae7816 */ /* 0x000fe200000000ae */
[----:B------:R-:W-:Y:S02]  /*3880*/  @P5 IMAD.MOV.U32 R173, RZ, RZ, R207 ;  /* 0x000000ffffad5224 */ /* 0x000fe400078e00cf */
[----:B------:R-:W-:-:S03]  /*3890*/  IMAD.IADD R207, R9, 0x1, R169 ;  /* 0x0000000109cf7824 */ /* 0x000fc600078e02a9 */
[----:B------:R0:W-:Y:S01]  /*38a0*/  @P5 STG.E.U16 desc[UR36][R172.64+0x10], R174 ;  /* 0x000010aeac005986 */ /* 0x0001e2000c101524 */
[----:B------:R-:W-:Y:S01]  /*38b0*/  IADD3 R180, P5, R12, R168, RZ ;  /* 0x000000a80cb47210 */ /* 0x000fe20007fbe0ff */
[----:B------:R-:W-:-:S12]  /*38c0*/  @!P4 BRA `(.L_x_56) ;  /* 0x000000000004c947 */ /* 0x000fd80003800000 */
[----:B------:R0:W5:Y:S02]  /*38d0*/  LDG.E.LTC128B.U16 R206, desc[UR36][R204.64+0x12] ;  /* 0x00001224ccce7981 */ /* 0x000164000c1e1520 */
.L_x_56:
[----:B------:R-:W-:Y:S05]  /*38e0*/  BSYNC B1 ;  /* 0x0000000000017941 */ /* 0x000fea0003800000 */
.L_x_55:
[----:B0----5:R-:W-:Y:S02]  /*38f0*/  IMAD.U32 R173, R206, 0x10000, RZ ;  /* 0x00010000cead7824 */ /* 0x021fe400078e00ff */
[----:B------:R-:W-:Y:S01]  /*3900*/  IMAD.X R181, R207, 0x1, R15, P5 ;  /* 0x00000001cfb57824 */ /* 0x000fe200028e060f */
[----:B------:R-:W-:Y:S01]  /*3910*/  LEA R172, P5, R180, R10, 0x1 ;  /* 0x0000000ab4ac7211 */ /* 0x000fe200078a08ff */
[----:B------:R-:W-:-:S03]  /*3920*/  FMUL R174, R173, R184 ;  /* 0x000000b8adae7220 */ /* 0x000fc60000400000 */
[----:B------:R-:W-:Y:S01]  /*3930*/  LEA.HI.X R173, R180, R11, R181, 0x1, P5 ;  /* 0x0000000bb4ad7211 */ /* 0x000fe200028f0cb5 */
[----:B------:R-:W-:Y:S01]  /*3940*/  FFMA R174, R175, R185, R174 ;  /* 0x000000b9afae7223 */ /* 0x000fe200000000ae */
[----:B------:R-:W-:-:S04]  /*3950*/  ISETP.GT.AND P5, PT, R3, 0x100, P0 ;  /* 0x000001000300780c */ /* 0x000fc800007a4270 */
[----:B------:R-:W-:-:S04]  /*3960*/  F2FP.BF16.F32.PACK_AB R174, RZ, R174 ;  /* 0x000000aeffae723e */ /* 0x000fc800000010ff */
[----:B------:R-:W-:-:S05]  /*3970*/  PRMT R181, R174, 0x7610, R181 ;  /* 0x00007610aeb57816 */ /* 0x000fca00000000b5 */
[----:B------:R0:W-:Y:S04]  /*3980*/  @P4 STG.E.U16 desc[UR36][R170.64+0x12], R181 ;  /* 0x000012b5aa004986 */ /* 0x0001e8000c101524 */
[----:B------:R-:W2:Y:S01]  /*3990*/  @P5 LDG.E.LTC128B.U16 R206, desc[UR36][R172.64] ;  /* 0x00000024acce5981 */ /* 0x000ea2000c1e1520 */
[----:B------:R-:W-:Y:S01]  /*39a0*/  IMAD.WIDE.U32 R194, R8, 0x78, R194 ;  /* 0x0000007808c27825 */ /* 0x000fe200078e00c2 */
[----:B------:R-:W-:Y:S02]  /*39b0*/  BSSY B1, `(.L_x_57) ;  /* 0x0000015000017945 */ /* 0x000fe40003800000 */
[----:B------:R-:W-:-:S04]  /*39c0*/  IADD3 R180, P4, R188, R194, RZ ;  /* 0x000000c2bcb47210 */ /* 0x000fc80007f9e0ff */
[----:B0-----:R-:W-:Y:S02]  /*39d0*/  IADD3.X R181, R189, R9, R195, P4, !PT ;  /* 0x00000009bdb57210 */ /* 0x001fe400027fe4c3 */
[----:B------:R-:W-:Y:S01]  /*39e0*/  SHF.L.U64.HI R195, R6, 0x9, R7 ;  /* 0x0000000906c37819 */ /* 0x000fe20000010207 */
[----:B------:R-:W-:-:S03]  /*39f0*/  IMAD.WIDE.U32 R174, R19, R8, R180 ;  /* 0x0000000813ae7225 */ /* 0x000fc600078e00b4 */
[----:B------:R-:W-:-:S04]  /*3a00*/  IADD3 R182, P4, R4, R174, RZ ;  /* 0x000000ae04b67210 */ /* 0x000fc80007f9e0ff */
[----:B------:R-:W-:Y:S02]  /*3a10*/  IADD3.X R183, R5, R191, R175, P4, !PT ;  /* 0x000000bf05b77210 */ /* 0x000fe400027fe4af */
[----:B------:R-:W-:Y:S01]  /*3a20*/  LEA R174, P4, R6, R20, 0x9 ;  /* 0x0000001406ae7211 */ /* 0x000fe200078848ff */
[----:B------:R-:W-:-:S04]  /*3a30*/  IMAD.WIDE.U32 R182, R2, R190, R182 ;  /* 0x000000be02b67225 */ /* 0x000fc800078e00b6 */
[----:B------:R-:W-:Y:S02]  /*3a40*/  IMAD.IADD R183, R199, 0x1, R183 ;  /* 0x00000001c7b77824 */ /* 0x000fe400078e02b7 */
[----:B--2---:R-:W-:-:S04]  /*3a50*/  IMAD.U32 R175, R206, 0x10000, RZ ;  /* 0x00010000ceaf7824 */ /* 0x004fc800078e00ff */
[----:B------:R-:W-:Y:S01]  /*3a60*/  FMUL R173, R175, R184 ;  /* 0x000000b8afad7220 */ /* 0x000fe20000400000 */
[----:B------:R-:W-:Y:S01]  /*3a70*/  IMAD.X R175, R195, 0x1, R21, P4 ;  /* 0x00000001c3af7824 */ /* 0x000fe200020e0615 */
[----:B------:R-:W-:Y:S02]  /*3a80*/  LEA R172, P4, R182, R10, 0x1 ;  /* 0x0000000ab6ac7211 */ /* 0x000fe400078808ff */
[----:B------:R-:W-:Y:S02]  /*3a90*/  FFMA R160, R160, R185, R173 ;  /* 0x000000b9a0a07223 */ /* 0x000fe400000000ad */
[----:B------:R-:W-:Y:S02]  /*3aa0*/  LEA.HI.X R173, R182, R11, R183, 0x1, P4 ;  /* 0x0000000bb6ad7211 */ /* 0x000fe400020f0cb7 */
[----:B------:R-:W-:Y:S02]  /*3ab0*/  ISETP.GT.AND P4, PT, R3, 0x100, P3 ;  /* 0x000001000300780c */ /* 0x000fe40001f84270 */
[----:B------:R-:W-:-:S05]  /*3ac0*/  F2FP.BF16.F32.PACK_AB R160, RZ, R160 ;  /* 0x000000a0ffa0723e */ /* 0x000fca00000010ff */
[----:B------:R0:W-:Y:S06]  /*3ad0*/  @P5 STG.E.U16 desc[UR36][R174.64], R160 ;  /* 0x000000a0ae005986 */ /* 0x0001ec000c101524 */
[----:B------:R-:W-:Y:S05]  /*3ae0*/  @!P4 BRA `(.L_x_58) ;  /* 0x000000000004c947 */ /* 0x000fea0003800000 */
[----:B------:R2:W5:Y:S02]  /*3af0*/  LDG.E.LTC128B.U16 R206, desc[UR36][R172.64+0x2] ;  /* 0x00000224acce7981 */ /* 0x000564000c1e1520 */
.L_x_58:
[----:B------:R-:W-:Y:S05]  /*3b00*/  BSYNC B1 ;  /* 0x0000000000017941 */ /* 0x000fea0003800000 */
.L_x_57:
[----:B-----5:R-:W-:Y:S01]  /*3b10*/  IMAD.U32 R169, R206, 0x10000, RZ ;  /* 0x00010000cea97824 */ /* 0x020fe200078e00ff */
[----:B------:R-:W-:Y:S01]  /*3b20*/  IADD3 R182, P5, R188, R168, RZ ;  /* 0x000000a8bcb67210 */ /* 0x000fe20007fbe0ff */
[----:B------:R-:W-:Y:S01]  /*3b30*/  IMAD.WIDE.U32 R202, R8, 0x78, R202 ;  /* 0x0000007808ca7825 */ /* 0x000fe200078e00ca */
[----:B------:R-:W-:Y:S03]  /*3b40*/  BSSY B1, `(.L_x_59) ;  /* 0x0000017000017945 */ /* 0x000fe60003800000 */
[----:B0-----:R-:W-:Y:S01]  /*3b50*/  FMUL R160, R169, R184 ;  /* 0x000000b8a9a07220 */ /* 0x001fe20000400000 */
[----:B------:R-:W-:Y:S01]  /*3b60*/  IMAD.X R183, R207, 0x1, R189, P5 ;  /* 0x00000001cfb77824 */ /* 0x000fe200028e06bd */
[----:B------:R-:W-:Y:S02]  /*3b70*/  IADD3 R168, P5, R188, R202, RZ ;  /* 0x000000cabca87210 */ /* 0x000fe40007fbe0ff */
[----:B------:R-:W-:-:S02]  /*3b80*/  FFMA R160, R161, R185, R160 ;  /* 0x000000b9a1a07223 */ /* 0x000fc400000000a0 */
[----:B------:R-:W-:-:S03]  /*3b90*/  IADD3.X R169, R189, R9, R203, P5, !PT ;  /* 0x00000009bda97210 */ /* 0x000fc60002ffe4cb */
[----:B------:R-:W-:Y:S01]  /*3ba0*/  F2FP.BF16.F32.PACK_AB R160, RZ, R160 ;  /* 0x000000a0ffa0723e */ /* 0x000fe200000010ff */
[----:B------:R-:W-:-:S03]  /*3bb0*/  IMAD.WIDE.U32 R194, R19, R8, R168 ;  /* 0x0000000813c27225 */ /* 0x000fc600078e00a8 */
[----:B------:R-:W-:-:S05]  /*3bc0*/  PRMT R161, R160, 0x7610, R161 ;  /* 0x00007610a0a17816 */ /* 0x000fca00000000a1 */
[----:B------:R0:W-:Y:S01]  /*3bd0*/  @P4 STG.E.U16 desc[UR36][R174.64+0x2], R161 ;  /* 0x000002a1ae004986 */ /* 0x0001e2000c101524 */
[----:B------:R-:W-:Y:S01]  /*3be0*/  IADD3 R208, P4, R182, R12, RZ ;  /* 0x0000000cb6d07210 */ /* 0x000fe20007f9e0ff */
[----:B0-----:R-:W-:-:S04]  /*3bf0*/  IMAD.WIDE.U32 R160, R8, 0x78, R182 ;  /* 0x0000007808a07825 */ /* 0x001fc800078e00b6 */
[----:B------:R-:W-:Y:S01]  /*3c00*/  IMAD.X R183, R183, 0x1, R15, P4 ;  /* 0x00000001b7b77824 */ /* 0x000fe200020e060f */
[----:B------:R-:W-:Y:S01]  /*3c10*/  IADD3 R203, P4, P5, R12, R160, R188 ;  /* 0x000000a00ccb7210 */ /* 0x000fe20007d9e0bc */
[----:B------:R-:W-:-:S05]  /*3c20*/  IMAD.IADD R207, R9, 0x1, R161 ;  /* 0x0000000109cf7824 */ /* 0x000fca00078e02a1 */
[----:B------:R-:W-:Y:S02]  /*3c30*/  IADD3.X R202, R15, R207, R189, P4, P5 ;  /* 0x000000cf0fca7210 */ /* 0x000fe400027ea4bd */
[----:B------:R-:W-:Y:S02]  /*3c40*/  LEA R182, P4, R208, R10, 0x1 ;  /* 0x0000000ad0b67211 */ /* 0x000fe400078808ff */
[----:B------:R-:W-:Y:S02]  /*3c50*/  IADD3 R194, P5, R4, R194, RZ ;  /* 0x000000c204c27210 */ /* 0x000fe40007fbe0ff */
[----:B------:R-:W-:Y:S02]  /*3c60*/  LEA.HI.X R183, R208, R11, R183, 0x1, P4 ;  /* 0x0000000bd0b77211 */ /* 0x000fe400020f0cb7 */
[----:B------:R-:W-:Y:S02]  /*3c70*/  ISETP.GT.AND P4, PT, R3, 0x108, P0 ;  /* 0x000001080300780c */ /* 0x000fe40000784270 */
[----:B------:R-:W-:-:S11]  /*3c80*/  IADD3.X R195, R5, R191, R195, P5, !PT ;  /* 0x000000bf05c37210 */ /* 0x000fd60002ffe4c3 */
[----:B------:R-:W-:Y:S05]  /*3c90*/  @!P4 BRA `(.L_x_60) ;  /* 0x000000000004c947 */ /* 0x000fea0003800000 */
[----:B------:R0:W5:Y:S02]  /*3ca0*/  LDG.E.LTC128B.U16 R206, desc[UR36][R182.64] ;  /* 0x00000024b6ce7981 */ /* 0x000164000c1e1520 */
.L_x_60:
[----:B------:R-:W-:Y:S05]  /*3cb0*/  BSYNC B1 ;  /* 0x0000000000017941 */ /* 0x000fea0003800000 */
.L_x_59:
[----:B0-----:R-:W-:Y:S01]  /*3cc0*/  IMAD.WIDE.U32 R182, R2, R190, R194 ;  /* 0x000000be02b67225 */ /* 0x001fe200078e00c2 */
[----:B------:R-:W-:Y:S03]  /*3cd0*/  BSSY B1, `(.L_x_61) ;  /* 0x000000e000017945 */ /* 0x000fe60003800000 */
[----:B-----5:R-:W-:Y:S01]  /*3ce0*/  IMAD.U32 R213, R206, 0x10000, RZ ;  /* 0x00010000ced57824 */ /* 0x020fe200078e00ff */
[----:B------:R-:W-:Y:S01]  /*3cf0*/  LEA R194, P5, R182, R10, 0x1 ;  /* 0x0000000ab6c27211 */ /* 0x000fe200078a08ff */
[----:B------:R-:W-:Y:S02]  /*3d00*/  IMAD.IADD R183, R199, 0x1, R183 ;  /* 0x00000001c7b77824 */ /* 0x000fe400078e02b7 */
[----:B------:R-:W-:-:S03]  /*3d10*/  FMUL R213, R213, R184 ;  /* 0x000000b8d5d57220 */ /* 0x000fc60000400000 */
[----:B------:R-:W-:Y:S01]  /*3d20*/  LEA.HI.X R195, R182, R11, R183, 0x1, P5 ;  /* 0x0000000bb6c37211 */ /* 0x000fe200028f0cb7 */
        /* <DEDUP_REMOVED lines=8> */
.L_x_62:
[----:B------:R-:W-:Y:S05]  /*3db0*/  BSYNC B1 ;  /* 0x0000000000017941 */ /* 0x000fea0003800000 */
.L_x_61:
[----:B0----5:R-:W-:Y:S01]  /*3dc0*/  IMAD.U32 R213, R206, 0x10000, RZ ;  /* 0x00010000ced57824 */ /* 0x021fe200078e00ff */
[----:B------:R-:W-:Y:S03]  /*3dd0*/  BSSY B1, `(.L_x_63) ;  /* 0x000000a000017945 */ /* 0x000fe60003800000 */
[----:B------:R-:W-:-:S04]  /*3de0*/  FMUL R162, R213, R184 ;  /* 0x000000b8d5a27220 */ /* 0x000fc80000400000 */
        /* <DEDUP_REMOVED lines=8> */
.L_x_64:
[----:B------:R-:W-:Y:S05]  /*3e70*/  BSYNC B1 ;  /* 0x0000000000017941 */ /* 0x000fea0003800000 */
.L_x_63:
[----:B-----5:R-:W-:Y:S01]  /*3e80*/  IMAD.U32 R213, R206, 0x10000, RZ ;  /* 0x00010000ced57824 */ /* 0x020fe200078e00ff */
        /* <DEDUP_REMOVED lines=8> */
.L_x_66:
[----:B------:R-:W-:Y:S05]  /*3f10*/  BSYNC B1 ;  /* 0x0000000000017941 */ /* 0x000fea0003800000 */
.L_x_65:
        /* <DEDUP_REMOVED lines=9> */
.L_x_68:
[----:B------:R-:W-:Y:S05]  /*3fb0*/  BSYNC B1 ;  /* 0x0000000000017941 */ /* 0x000fea0003800000 */
.L_x_67:
        /* <DEDUP_REMOVED lines=9> */
.L_x_70:
[----:B------:R-:W-:Y:S05]  /*4050*/  BSYNC B1 ;  /* 0x0000000000017941 */ /* 0x000fea0003800000 */
.L_x_69:
[----:B-----5:R-:W-:Y:S01]  /*4060*/  IMAD.U32 R13, R206, 0x10000, RZ ;  /* 0x00010000ce0d7824 */ /* 0x020fe200078e00ff */
[----:B------:R-:W-:Y:S01]  /*4070*/  IADD3 R160, P4, R12, R160, RZ ;  /* 0x000000a00ca07210 */ /* 0x000fe20007f9e0ff */
[--C-:B------:R-:W-:Y:S01]  /*4080*/  @P5 IMAD.MOV.U32 R12, RZ, RZ, R162.reuse ;  /* 0x000000ffff0c5224 */ /* 0x100fe200078e00a2 */
[----:B------:R-:W-:Y:S01]  /*4090*/  PRMT R162, R206, 0x7610, R162 ;  /* 0x00007610cea27816 */ /* 0x000fe200000000a2 */
[----:B------:R-:W-:Y:S01]  /*40a0*/  FMUL R14, R13, R184 ;  /* 0x000000b80d0e7220 */ /* 0x000fe20000400000 */
[----:B------:R-:W-:Y:S02]  /*40b0*/  @P5 IMAD.MOV.U32 R13, RZ, RZ, R163 ;  /* 0x000000ffff0d5224 */ /* 0x000fe400078e00a3 */
[----:B------:R-:W-:Y:S02]  /*40c0*/  IMAD.X R15, R207, 0x1, R15, P4 ;  /* 0x00000001cf0f7824 */ /* 0x000fe400020e060f */
[----:B------:R-:W-:-:S05]  /*40d0*/  FFMA R14, R167, R185, R14 ;  /* 0x000000b9a70e7223 */ /* 0x000fca000000000e */
[----:B------:R-:W-:-:S04]  /*40e0*/  F2FP.BF16.F32.PACK_AB R14, RZ, R14 ;  /* 0x0000000eff0e723e */ /* 0x000fc800000010ff */
[----:B------:R-:W-:Y:S02]  /*40f0*/  PRMT R161, R14, 0x7610, R161 ;  /* 0x000076100ea17816 */ /* 0x000fe400000000a1 */
[----:B------:R-:W-:-:S03]  /*4100*/  LEA R14, P4, R160, R10, 0x1 ;  /* 0x0000000aa00e7211 */ /* 0x000fc600078808ff */
[----:B------:R1:W-:Y:S01]  /*4110*/  @P5 STG.E.U16 desc[UR36][R12.64+0x12], R161 ;  /* 0x000012a10c005986 */ /* 0x0003e2000c101524 */
[----:B------:R-:W-:Y:S02]  /*4120*/  ISETP.GT.AND P5, PT, R3, 0x180, P0 ;  /* 0x000001800300780c */ /* 0x000fe400007a4270 */
[----:B------:R-:W-:-:S11]  /*4130*/  LEA.HI.X R15, R160, R11, R15, 0x1, P4 ;  /* 0x0000000ba00f7211 */ /* 0x000fd600020f0c0f */
[----:B------:R2:W3:Y:S01]  /*4140*/  @P5 LDG.E.LTC128B.U16 R162, desc[UR36][R14.64] ;  /* 0x000000240ea25981 */ /* 0x0004e2000c1e1520 */
[----:B------:R-:W-:Y:S01]  /*4150*/  IMAD.WIDE.U32 R180, R8, 0x78, R180 ;  /* 0x0000007808b47825 */ /* 0x000fe200078e00b4 */
[----:B------:R-:W-:Y:S03]  /*4160*/  BSSY B1, `(.L_x_71) ;  /* 0x0000016000017945 */ /* 0x000fe60003800000 */
[----:B------:R-:W-:Y:S01]  /*4170*/  IMAD R163, R7, 0x300, RZ ;  /* 0x0000030007a37824 */ /* 0x000fe200078e02ff */
[----:B------:R-:W-:-:S04]  /*4180*/  IADD3 R160, P4, R188, R180, RZ ;  /* 0x000000b4bca07210 */ /* 0x000fc80007f9e0ff */
[----:B-1----:R-:W-:Y:S01]  /*4190*/  IADD3.X R161, R189, R9, R181, P4, !PT ;  /* 0x00000009bda17210 */ /* 0x002fe200027fe4b5 */
[----:B--2---:R-:W-:-:S04]  /*41a0*/  IMAD.WIDE.U32 R14, R6, 0x300, R20 ;  /* 0x00000300060e7825 */ /* 0x004fc800078e0014 */
[----:B------:R-:W-:-:S03]  /*41b0*/  IMAD.WIDE.U32 R160, R19, R8, R160 ;  /* 0x0000000813a07225 */ /* 0x000fc600078e00a0 */
[----:B------:R-:W-:-:S04]  /*41c0*/  IADD3 R160, P4, R4, R160, RZ ;  /* 0x000000a004a07210 */ /* 0x000fc80007f9e0ff */
[----:B------:R-:W-:-:S03]  /*41d0*/  IADD3.X R161, R5, R191, R161, P4, !PT ;  /* 0x000000bf05a17210 */ /* 0x000fc600027fe4a1 */
[----:B------:R-:W-:-:S03]  /*41e0*/  IMAD.WIDE.U32 R160, R2, R190, R160 ;  /* 0x000000be02a07225 */ /* 0x000fc600078e00a0 */
[----:B------:R-:W-:Y:S01]  /*41f0*/  LEA R12, P4, R160, R10, 0x1 ;  /* 0x0000000aa00c7211 */ /* 0x000fe200078808ff */
[----:B---3--:R-:W-:-:S04]  /*4200*/  IMAD.U32 R13, R162, 0x10000, RZ ;  /* 0x00010000a20d7824 */ /* 0x008fc800078e00ff */
[----:B------:R-:W-:-:S04]  /*4210*/  FMUL R13, R13, R184 ;  /* 0x000000b80d0d7220 */ /* 0x000fc80000400000 */
[----:B------:R-:W-:Y:S01]  /*4220*/  FFMA R13, R152, R185, R13 ;  /* 0x000000b9980d7223 */ /* 0x000fe2000000000d */
[----:B------:R-:W-:Y:S02]  /*4230*/  IMAD.IADD R152, R199, 0x1, R161 ;  /* 0x00000001c7987824 */ /* 0x000fe400078e02a1 */
[----:B------:R-:W-:Y:S02]  /*4240*/  IMAD.IADD R161, R15, 0x1, R163 ;  /* 0x000000010fa17824 */ /* 0x000fe400078e02a3 */
[----:B0-----:R-:W-:Y:S02]  /*4250*/  F2FP.BF16.F32.PACK_AB R164, RZ, R13 ;  /* 0x0000000dffa4723e */ /* 0x001fe400000010ff */
[----:B------:R-:W-:Y:S01]  /*4260*/  LEA.HI.X R13, R160, R11, R152, 0x1, P4 ;  /* 0x0000000ba00d7211 */ /* 0x000fe200020f0c98 */
[----:B------:R-:W-:Y:S01]  /*4270*/  @P5 IMAD.MOV.U32 R160, RZ, RZ, R14 ;  /* 0x000000ffffa05224 */ /* 0x000fe200078e000e */
[----:B------:R-:W-:-:S04]  /*4280*/  ISETP.GT.AND P4, PT, R3, 0x180, P3 ;  /* 0x000001800300780c */ /* 0x000fc80001f84270 */
[----:B------:R0:W-:Y:S09]  /*4290*/  @P5 STG.E.U16 desc[UR36][R160.64], R164 ;  /* 0x000000a4a0005986 */ /* 0x0001f2000c101524 */
[----:B------:R-:W-:Y:S05]  /*42a0*/  @!P4 BRA `(.L_x_72) ;  /* 0x000000000004c947 */ /* 0x000fea0003800000 */
[----:B------:R1:W5:Y:S02]  /*42b0*/  LDG.E.LTC128B.U16 R162, desc[UR36][R12.64+0x2] ;  /* 0x000002240ca27981 */ /* 0x000364000c1e1520 */
.L_x_72:
[----:B------:R-:W-:Y:S05]  /*42c0*/  BSYNC B1 ;  /* 0x0000000000017941 */ /* 0x000fea0003800000 */
.L_x_71:
[----:B-----5:R-:W-:Y:S01]  /*42d0*/  IMAD.U32 R163, R162, 0x10000, RZ ;  /* 0x00010000a2a37824 */ /* 0x020fe200078e00ff */
[----:B------:R-:W-:Y:S01]  /*42e0*/  ISETP.GT.AND P0, PT, R3, 0x188, P0 ;  /* 0x000001880300780c */ /* 0x000fe20000704270 */
[----:B------:R-:W-:Y:S01]  /*42f0*/  IMAD.WIDE.U32 R168, R8, 0x78, R168 ;  /* 0x0000007808a87825 */ /* 0x000fe200078e00a8 */
[----:B------:R-:W-:Y:S03]  /*4300*/  BSSY B1, `(.L_x_73) ;  /* 0x0000010000017945 */ /* 0x000fe60003800000 */
[----:B0-----:R-:W-:Y:S01]  /*4310*/  FMUL R164, R163, R184 ;  /* 0x000000b8a3a47220 */ /* 0x001fe20000400000 */
[----:B------:R-:W-:Y:S01]  /*4320*/  @P4 IMAD.MOV.U32 R166, RZ, RZ, R14 ;  /* 0x000000ffffa64224 */ /* 0x000fe200078e000e */
[----:B------:R-:W-:Y:S02]  /*4330*/  IADD3 R152, P5, R188, R168, RZ ;  /* 0x000000a8bc987210 */ /* 0x000fe40007fbe0ff */
[----:B------:R-:W-:Y:S01]  /*4340*/  FFMA R164, R153, R185, R164 ;  /* 0x000000b999a47223 */ /* 0x000fe200000000a4 */
[----:B------:R-:W-:Y:S01]  /*4350*/  @P4 IMAD.MOV.U32 R167, RZ, RZ, R161 ;  /* 0x000000ffffa74224 */ /* 0x000fe200078e00a1 */
[----:B------:R-:W-:-:S03]  /*4360*/  IADD3.X R153, R189, R9, R169, P5, !PT ;  /* 0x00000009bd997210 */ /* 0x000fc60002ffe4a9 */
[----:B------:R-:W-:Y:S01]  /*4370*/  F2FP.BF16.F32.PACK_AB R164, RZ, R164 ;  /* 0x000000a4ffa4723e */ /* 0x000fe200000010ff */
[----:B------:R-:W-:-:S03]  /*4380*/  IMAD.WIDE.U32 R152, R19, R8, R152 ;  /* 0x0000000813987225 */ /* 0x000fc600078e0098 */
[----:B------:R-:W-:Y:S02]  /*4390*/  PRMT R9, R164, 0x7610, R9 ;  /* 0x00007610a4097816 */ /* 0x000fe40000000009 */
[----:B------:R-:W-:-:S03]  /*43a0*/  IADD3 R164, P5, R4, R152, RZ ;  /* 0x0000009804a47210 */ /* 0x000fc60007fbe0ff */
[----:B------:R0:W-:Y:S01]  /*43b0*/  @P4 STG.E.U16 desc[UR36][R166.64+0x2], R9 ;  /* 0x00000209a6004986 */ /* 0x0001e2000c101524 */
[----:B------:R-:W-:-:S04]  /*43c0*/  LEA R8, P4, R203, R10, 0x1 ;  /* 0x0000000acb087211 */ /* 0x000fc800078808ff */
[----:B0-----:R-:W-:Y:S01]  /*43d0*/  LEA.HI.X R9, R203, R11, R202, 0x1, P4 ;  /* 0x0000000bcb097211 */ /* 0x001fe200020f0cca */
[----:B------:R-:W-:Y:S08]  /*43e0*/  @!P0 BRA `(.L_x_74) ;  /* 0x0000000000048947 */ /* 0x000ff00003800000 */
[----:B------:R0:W5:Y:S02]  /*43f0*/  LDG.E.LTC128B.U16 R162, desc[UR36][R8.64] ;  /* 0x0000002408a27981 */ /* 0x000164000c1e1520 */
.L_x_74:
[----:B------:R-:W-:Y:S05]  /*4400*/  BSYNC B1 ;  /* 0x0000000000017941 */ /* 0x000fea0003800000 */
.L_x_73:
[----:B0----5:R-:W-:Y:S01]  /*4410*/  IMAD.U32 R9, R162, 0x10000, RZ ;  /* 0x00010000a2097824 */ /* 0x021fe200078e00ff */
[----:B------:R-:W-:Y:S01]  /*4420*/  IADD3 R4, P4, R209, R14, RZ ;  /* 0x0000000ed1047210 */ /* 0x000fe20007f9e0ff */
[----:B------:R-:W-:Y:S01]  /*4430*/  BSSY B1, `(.L_x_75) ;  /* 0x000000e000017945 */ /* 0x000fe20003800000 */
[----:B------:R-:W-:Y:S01]  /*4440*/  IADD3.X R165, R5, R191, R153, P5, !PT ;  /* 0x000000bf05a57210 */ /* 0x000fe20002ffe499 */
[----:B------:R-:W-:Y:S01]  /*4450*/  FMUL R9, R9, R184 ;  /* 0x000000b809097220 */ /* 0x000fe20000400000 */
[----:B------:R-:W-:Y:S01]  /*4460*/  ISETP.GT.AND P3, PT, R3, 0x188, P3 ;  /* 0x000001880300780c */ /* 0x000fe20001f64270 */
[----:B------:R-:W-:Y:S02]  /*4470*/  IMAD.X R5, R161, 0x1, R211, P4 ;  /* 0x00000001a1057824 */ /* 0x000fe400020e06d3 */
[----:B------:R-:W-:Y:S01]  /*4480*/  FFMA R9, R154, R185, R9 ;  /* 0x000000b99a097223 */ /* 0x000fe20000000009 */
[----:B------:R-:W-:-:S04]  /*4490*/  IMAD.WIDE.U32 R190, R2, R190, R164 ;  /* 0x000000be02be7225 */ /* 0x000fc800078e00a4 */
[----:B------:R-:W-:Y:S01]  /*44a0*/  F2FP.BF16.F32.PACK_AB R9, RZ, R9 ;  /* 0x00000009ff09723e */ /* 0x000fe200000010ff */
[----:B------:R-:W-:Y:S01]  /*44b0*/  IMAD.IADD R199, R199, 0x1, R191 ;  /* 0x00000001c7c77824 */ /* 0x000fe200078e02bf */
[----:B------:R-:W-:-:S03]  /*44c0*/  LEA R10, P5, R190, R10, 0x1 ;  /* 0x0000000abe0a7211 */ /* 0x000fc600078a08ff */
[----:B------:R0:W-:Y:S01]  /*44d0*/  @P0 STG.E.U16 desc[UR36][R4.64], R9 ;  /* 0x0000000904000986 */ /* 0x0001e2000c101524 */
[----:B------:R-:W-:Y:S01]  /*44e0*/  LEA.HI.X R11, R190, R11, R199, 0x1, P5 ;  /* 0x0000000bbe0b7211 */ /* 0x000fe200028f0cc7 */
[----:B------:R-:W-:Y:S08]  /*44f0*/  @!P3 BRA `(.L_x_76) ;  /* 0x000000000004b947 */ /* 0x000ff00003800000 */
[----:B------:R2:W5:Y:S02]  /*4500*/  LDG.E.LTC128B.U16 R162, desc[UR36][R10.64+0x2] ;  /* 0x000002240aa27981 */ /* 0x000564000c1e1520 */
.L_x_76:
[----:B------:R-:W-:Y:S05]  /*4510*/  BSYNC B1 ;  /* 0x0000000000017941 */ /* 0x000fea0003800000 */
.L_x_75:
        /* <DEDUP_REMOVED lines=9> */
.L_x_78:
[----:B------:R-:W-:Y:S05]  /*45b0*/  BSYNC B1 ;  /* 0x0000000000017941 */ /* 0x000fea0003800000 */
.L_x_77:
[----:B-----5:R-:W-:Y:S01]  /*45c0*/  IMAD.U32 R9, R162, 0x10000, RZ ;  /* 0x00010000a2097824 */ /* 0x020fe200078e00ff */
[----:B------:R-:W-:Y:S01]  /*45d0*/  ISETP.GT.AND P3, PT, R3, 0x180, P2 ;  /* 0x000001800300780c */ /* 0x000fe20001764270 */
[----:B------:R-:W-:Y:S01]  /*45e0*/  @P0 IMAD.MOV.U32 R8, RZ, RZ, R14 ;  /* 0x000000ffff080224 */ /* 0x000fe200078e000e */
[----:B------:R-:W-:Y:S01]  /*45f0*/  BSSY B1, `(.L_x_79) ;  /* 0x0000009000017945 */ /* 0x000fe20003800000 */
[----:B------:R-:W-:-:S04]  /*4600*/  FMUL R9, R9, R184 ;  /* 0x000000b809097220 */ /* 0x000fc80000400000 */
[----:B------:R-:W-:-:S05]  /*4610*/  FFMA R9, R156, R185, R9 ;  /* 0x000000b99c097223 */ /* 0x000fca0000000009 */
[----:B------:R-:W-:-:S04]  /*4620*/  F2FP.BF16.F32.PACK_AB R9, RZ, R9 ;  /* 0x00000009ff09723e */ /* 0x000fc800000010ff */
[----:B0-----:R-:W-:Y:S01]  /*4630*/  PRMT R2, R9, 0x7610, R2 ;  /* 0x0000761009027816 */ /* 0x001fe20000000002 */
[----:B------:R-:W-:-:S05]  /*4640*/  @P0 IMAD.MOV.U32 R9, RZ, RZ, R161 ;  /* 0x000000ffff090224 */ /* 0x000fca00078e00a1 */
[----:B------:R0:W-:Y:S01]  /*4650*/  @P0 STG.E.U16 desc[UR36][R8.64+0x10], R2 ;  /* 0x0000100208000986 */ /* 0x0001e2000c101524 */
[----:B------:R-:W-:Y:S05]  /*4660*/  @!P3 BRA `(.L_x_80) ;  /* 0x000000000004b947 */ /* 0x000fea0003800000 */
[----:B------:R0:W5:Y:S02]  /*4670*/  LDG.E.LTC128B.U16 R162, desc[UR36][R12.64+0x12] ;  /* 0x000012240ca27981 */ /* 0x000164000c1e1520 */
.L_x_80:
[----:B------:R-:W-:Y:S05]  /*4680*/  BSYNC B1 ;  /* 0x0000000000017941 */ /* 0x000fea0003800000 */
.L_x_79:
[----:B0----5:R-:W-:Y:S01]  /*4690*/  IMAD.U32 R9, R162, 0x10000, RZ ;  /* 0x00010000a2097824 */ /* 0x021fe200078e00ff */
        /* <DEDUP_REMOVED lines=9> */
.L_x_82:
[----:B------:R-:W-:Y:S05]  /*4730*/  BSYNC B1 ;  /* 0x0000000000017941 */ /* 0x000fea0003800000 */
.L_x_81:
        /* <DEDUP_REMOVED lines=9> */
.L_x_84:
[----:B------:R-:W-:Y:S05]  /*47d0*/  BSYNC B1 ;  /* 0x0000000000017941 */ /* 0x000fea0003800000 */
.L_x_83:
[----:B0----5:R-:W-:Y:S01]  /*47e0*/  IMAD.U32 R9, R162, 0x10000, RZ ;  /* 0x00010000a2097824 */ /* 0x021fe200078e00ff */
        /* <DEDUP_REMOVED lines=9> */
.L_x_86:
[----:B------:R-:W-:Y:S05]  /*4880*/  BSYNC B1 ;  /* 0x0000000000017941 */ /* 0x000fea0003800000 */
.L_x_85:
        /* <DEDUP_REMOVED lines=10> */
.L_x_88:
[----:B------:R-:W-:Y:S05]  /*4930*/  BSYNC B1 ;  /* 0x0000000000017941 */ /* 0x000fea0003800000 */
.L_x_87:
        /* <DEDUP_REMOVED lines=9> */
.L_x_90:
[----:B------:R-:W-:Y:S05]  /*49d0*/  BSYNC B1 ;  /* 0x0000000000017941 */ /* 0x000fea0003800000 */
.L_x_89:
        /* <DEDUP_REMOVED lines=9> */
.L_x_92:
[----:B------:R-:W-:Y:S05]  /*4a70*/  BSYNC B1 ;  /* 0x0000000000017941 */ /* 0x000fea0003800000 */
.L_x_91:
        /* <DEDUP_REMOVED lines=10> */
.L_x_94:
[----:B------:R-:W-:Y:S05]  /*4b20*/  BSYNC B1 ;  /* 0x0000000000017941 */ /* 0x000fea0003800000 */
.L_x_93:
        /* <DEDUP_REMOVED lines=10> */
.L_x_96:
[----:B------:R-:W-:Y:S05]  /*4bd0*/  BSYNC B1 ;  /* 0x0000000000017941 */ /* 0x000fea0003800000 */
.L_x_95:
        /* <DEDUP_REMOVED lines=9> */
.L_x_98:
[----:B------:R-:W-:Y:S05]  /*4c70*/  BSYNC B1 ;  /* 0x0000000000017941 */ /* 0x000fea0003800000 */
.L_x_97:
        /* <DEDUP_REMOVED lines=9> */
.L_x_100:
[----:B------:R-:W-:Y:S05]  /*4d10*/  BSYNC B1 ;  /* 0x0000000000017941 */ /* 0x000fea0003800000 */
.L_x_99:
        /* <DEDUP_REMOVED lines=9> */
.L_x_102:
[----:B------:R-:W-:Y:S05]  /*4db0*/  BSYNC B1 ;  /* 0x0000000000017941 */ /* 0x000fea0003800000 */
.L_x_101:
        /* <DEDUP_REMOVED lines=9> */
.L_x_104:
[----:B------:R-:W-:Y:S05]  /*4e50*/  BSYNC B1 ;  /* 0x0000000000017941 */ /* 0x000fea0003800000 */
.L_x_103:
        /* <DEDUP_REMOVED lines=9> */
.L_x_106:
[----:B------:R-:W-:Y:S05]  /*4ef0*/  BSYNC B1 ;  /* 0x0000000000017941 */ /* 0x000fea0003800000 */
.L_x_105:
        /* <DEDUP_REMOVED lines=9> */
.L_x_108:
[----:B------:R-:W-:Y:S05]  /*4f90*/  BSYNC B1 ;  /* 0x0000000000017941 */ /* 0x000fea0003800000 */
.L_x_107:
        /* <DEDUP_REMOVED lines=9> */
.L_x_110:
[----:B------:R-:W-:Y:S05]  /*5030*/  BSYNC B1 ;  /* 0x0000000000017941 */ /* 0x000fea0003800000 */
.L_x_109:
        /* <DEDUP_REMOVED lines=9> */
.L_x_112:
[----:B------:R-:W-:Y:S05]  /*50d0*/  BSYNC B1 ;  /* 0x0000000000017941 */ /* 0x000fea0003800000 */
.L_x_111:
        /* <DEDUP_REMOVED lines=9> */
.L_x_114:
[----:B------:R-:W-:Y:S05]  /*5170*/  BSYNC B1 ;  /* 0x0000000000017941 */ /* 0x000fea0003800000 */
.L_x_113:
        /* <DEDUP_REMOVED lines=9> */
.L_x_116:
[----:B------:R-:W-:Y:S05]  /*5210*/  BSYNC B1 ;  /* 0x0000000000017941 */ /* 0x000fea0003800000 */
.L_x_115:
[----:B0----5:R-:W-:Y:S01]  /*5220*/  IMAD.U32 R5, R162, 0x10000, RZ ;  /* 0x00010000a2057824 */ /* 0x021fe200078e00ff */
[----:B------:R-:W-:-:S03]  /*5230*/  ISETP.GT.AND P5, PT, R3, 0x100, P3 ;  /* 0x000001000300780c */ /* 0x000fc60001fa4270 */
[----:B------:R-:W-:-:S04]  /*5240*/  FMUL R2, R5, R184 ;  /* 0x000000b805027220 */ /* 0x000fc80000400000 */
[----:B------:R-:W-:-:S05]  /*5250*/  FFMA R2, R143, R185, R2 ;  /* 0x000000b98f027223 */ /* 0x000fca0000000002 */
[----:B------:R-:W-:-:S05]  /*5260*/  F2FP.BF16.F32.PACK_AB R2, RZ, R2 ;  /* 0x00000002ff02723e */ /* 0x000fca00000010ff */
[----:B------:R0:W-:Y:S04]  /*5270*/  @P4 STG.E.U16 desc[UR36][R170.64+0x32], R2 ;  /* 0x00003202aa004986 */ /* 0x0001e8000c101524 */
[----:B------:R-:W2:Y:S01]  /*5280*/  @P5 LDG.E.LTC128B.U16 R162, desc[UR36][R172.64+0x20] ;  /* 0x00002024aca25981 */ /* 0x000ea2000c1e1520 */
[C---:B------:R-:W-:Y:S01]  /*5290*/  IMAD.SHL.U32 R9, R6.reuse, 0x100, RZ ;  /* 0x0000010006097824 */ /* 0x040fe200078e00ff */
[----:B------:R-:W-:Y:S01]  /*52a0*/  SHF.L.U64.HI R15, R6, 0x8, R7 ;  /* 0x00000008060f7819 */ /* 0x000fe20000010207 */
[----:B------:R-:W-:Y:S03]  /*52b0*/  BSSY B1, `(.L_x_117) ;  /* 0x000000b000017945 */ /* 0x000fe60003800000 */
[----:B------:R-:W-:-:S05]  /*52c0*/  IADD3 R196, P4, R9, R196, RZ ;  /* 0x000000c409c47210 */ /* 0x000fca0007f9e0ff */
[----:B------:R-:W-:Y:S01]  /*52d0*/  IMAD.X R197, R15, 0x1, R201, P4 ;  /* 0x000000010fc57824 */ /* 0x000fe200020e06c9 */
[----:B------:R-:W-:Y:S01]  /*52e0*/  ISETP.GT.AND P4, PT, R3, 0x100, P2 ;  /* 0x000001000300780c */ /* 0x000fe20001784270 */
[----:B--2---:R-:W-:-:S04]  /*52f0*/  IMAD.U32 R5, R162, 0x10000, RZ ;  /* 0x00010000a2057824 */ /* 0x004fc800078e00ff */
[----:B------:R-:W-:-:S04]  /*5300*/  FMUL R5, R5, R184 ;  /* 0x000000b805057220 */ /* 0x000fc80000400000 */
[----:B------:R-:W-:-:S05]  /*5310*/  FFMA R5, R128, R185, R5 ;  /* 0x000000b980057223 */ /* 0x000fca0000000005 */
[----:B------:R-:W-:-:S05]  /*5320*/  F2FP.BF16.F32.PACK_AB R5, RZ, R5 ;  /* 0x00000005ff05723e */ /* 0x000fca00000010ff */
[----:B------:R0:W-:Y:S01]  /*5330*/  @P5 STG.E.U16 desc[UR36][R196.64+0x20], R5 ;  /* 0x00002005c4005986 */ /* 0x0001e2000c101524 */
[----:B------:R-:W-:Y:S05]  /*5340*/  @!P4 BRA `(.L_x_118) ;  /* 0x000000000004c947 */ /* 0x000fea0003800000 */
[----:B------:R2:W5:Y:S02]  /*5350*/  LDG.E.LTC128B.U16 R162, desc[UR36][R172.64+0x22] ;  /* 0x00002224aca27981 */ /* 0x000564000c1e1520 */
.L_x_118:
[----:B------:R-:W-:Y:S05]  /*5360*/  BSYNC B1 ;  /* 0x0000000000017941 */ /* 0x000fea0003800000 */
.L_x_117:
[----:B0----5:R-:W-:Y:S01]  /*5370*/  IMAD.U32 R5, R162, 0x10000, RZ ;  /* 0x00010000a2057824 */ /* 0x021fe200078e00ff */
[----:B------:R-:W-:-:S03]  /*5380*/  ISETP.GT.AND P5, PT, R3, 0x108, P3 ;  /* 0x000001080300780c */ /* 0x000fc60001fa4270 */
[----:B------:R-:W-:-:S04]  /*5390*/  FMUL R2, R5, R184 ;  /* 0x000000b805027220 */ /* 0x000fc80000400000 */
[----:B------:R-:W-:-:S05]  /*53a0*/  FFMA R2, R129, R185, R2 ;  /* 0x000000b981027223 */ /* 0x000fca0000000002 */
[----:B------:R-:W-:-:S05]  /*53b0*/  F2FP.BF16.F32.PACK_AB R2, RZ, R2 ;  /* 0x00000002ff02723e */ /* 0x000fca00000010ff */
[----:B------:R0:W-:Y:S04]  /*53c0*/  @P4 STG.E.U16 desc[UR36][R196.64+0x22], R2 ;  /* 0x00002202c4004986 */ /* 0x0001e8000c101524 */
[----:B------:R-:W3:Y:S01]  /*53d0*/  @P5 LDG.E.LTC128B.U16 R162, desc[UR36][R194.64+0x20] ;  /* 0x00002024c2a25981 */ /* 0x000ee2000c1e1520 */
[----:B------:R-:W-:Y:S01]  /*53e0*/  IADD3 R4, P4, R209, R196, RZ ;  /* 0x000000c4d1047210 */ /* 0x000fe20007f9e0ff */
[----:B---3--:R-:W-:-:S04]  /*53f0*/  IMAD.U32 R5, R162, 0x10000, RZ ;  /* 0x00010000a2057824 */ /* 0x008fc800078e00ff */
[----:B------:R-:W-:-:S04]  /*5400*/  FMUL R5, R5, R184 ;  /* 0x000000b805057220 */ /* 0x000fc80000400000 */
[----:B------:R-:W-:Y:S01]  /*5410*/  FFMA R130, R130, R185, R5 ;  /* 0x000000b982827223 */ /* 0x000fe20000000005 */
[----:B------:R-:W-:Y:S01]  /*5420*/  IMAD.X R5, R211, 0x1, R197, P4 ;  /* 0x00000001d3057824 */ /* 0x000fe200020e06c5 */
[----:B------:R-:W-:-:S03]  /*5430*/  ISETP.GT.AND P4, PT, R3, 0x108, P2 ;  /* 0x000001080300780c */ /* 0x000fc60001784270 */
[----:B------:R-:W-:-:S05]  /*5440*/  F2FP.BF16.F32.PACK_AB R130, RZ, R130 ;  /* 0x00000082ff82723e */ /* 0x000fca00000010ff */
[----:B------:R3:W-:Y:S05]  /*5450*/  @P5 STG.E.U16 desc[UR36][R4.64+0x20], R130 ;  /* 0x0000208204005986 */ /* 0x0007ea000c101524 */
[----:B------:R-:W4:Y:S01]  /*5460*/  @P4 LDG.E.LTC128B.U16 R162, desc[UR36][R194.64+0x22] ;  /* 0x00002224c2a24981 */ /* 0x000f22000c1e1520 */
[----:B------:R-:W-:Y:S01]  /*5470*/  IADD3 R6, P5, R196, R209, RZ ;  /* 0x000000d1c4067210 */ /* 0x000fe20007fbe0ff */
[----:B------:R-:W-:Y:S01]  /*5480*/  BSSY B1, `(.L_x_119) ;  /* 0x000000a000017945 */ /* 0x000fe20003800000 */
[----:B----4-:R-:W-:-:S04]  /*5490*/  IMAD.U32 R7, R162, 0x10000, RZ ;  /* 0x00010000a2077824 */ /* 0x010fc800078e00ff */
[----:B0-----:R-:W-:Y:S01]  /*54a0*/  FMUL R2, R7, R184 ;  /* 0x000000b807027220 */ /* 0x001fe20000400000 */
[----:B------:R-:W-:Y:S01]  /*54b0*/  IMAD.X R7, R197, 0x1, R211, P5 ;  /* 0x00000001c5077824 */ /* 0x000fe200028e06d3 */
[----:B------:R-:W-:Y:S02]  /*54c0*/  ISETP.GT.AND P5, PT, R3, 0x100, P1 ;  /* 0x000001000300780c */ /* 0x000fe40000fa4270 */
[----:B------:R-:W-:-:S05]  /*54d0*/  FFMA R2, R131, R185, R2 ;  /* 0x000000b983027223 */ /* 0x000fca0000000002 */
[----:B------:R-:W-:-:S05]  /*54e0*/  F2FP.BF16.F32.PACK_AB R2, RZ, R2 ;  /* 0x00000002ff02723e */ /* 0x000fca00000010ff */
[----:B------:R3:W-:Y:S01]  /*54f0*/  @P4 STG.E.U16 desc[UR36][R6.64+0x22], R2 ;  /* 0x0000220206004986 */ /* 0x0007e2000c101524 */
[----:B------:R-:W-:Y:S05]  /*5500*/  @!P5 BRA `(.L_x_120) ;  /* 0x000000000004d947 */ /* 0x000fea0003800000 */
[----:B------:R0:W5:Y:S02]  /*5510*/  LDG.E.LTC128B.U16 R162, desc[UR36][R172.64+0x30] ;  /* 0x00003024aca27981 */ /* 0x000164000c1e1520 */
.L_x_120:
[----:B------:R-:W-:Y:S05]  /*5520*/  BSYNC B1 ;  /* 0x0000000000017941 */ /* 0x000fea0003800000 */
.L_x_119:
[----:B---3-5:R-:W-:Y:S01]  /*5530*/  IMAD.U32 R7, R162, 0x10000, RZ ;  /* 0x00010000a2077824 */ /* 0x028fe200078e00ff */
        /* <DEDUP_REMOVED lines=8> */
.L_x_122:
[----:B------:R-:W-:Y:S05]  /*55c0*/  BSYNC B1 ;  /* 0x0000000000017941 */ /* 0x000fea0003800000 */
.L_x_121:
        /* <DEDUP_REMOVED lines=9> */
.L_x_124:
[----:B------:R-:W-:Y:S05]  /*5660*/  BSYNC B1 ;  /* 0x0000000000017941 */ /* 0x000fea0003800000 */
.L_x_123:
        /* <DEDUP_REMOVED lines=9> */
.L_x_126:
[----:B------:R-:W-:Y:S05]  /*5700*/  BSYNC B1 ;  /* 0x0000000000017941 */ /* 0x000fea0003800000 */
.L_x_125:
[----:B0----5:R-:W-:Y:S01]  /*5710*/  IMAD.U32 R7, R162, 0x10000, RZ ;  /* 0x00010000a2077824 */ /* 0x021fe200078e00ff */
[----:B------:R-:W-:Y:S01]  /*5720*/  ISETP.GT.AND P5, PT, R3, 0x180, P3 ;  /* 0x000001800300780c */ /* 0x000fe20001fa4270 */
[----:B------:R-:W-:Y:S02]  /*5730*/  BSSY B1, `(.L_x_127) ;  /* 0x0000007000017945 */ /* 0x000fe40003800000 */
[----:B---3--:R-:W-:-:S04]  /*5740*/  FMUL R2, R7, R184 ;  /* 0x000000b807027220 */ /* 0x008fc80000400000 */
[----:B------:R-:W-:-:S05]  /*5750*/  FFMA R2, R135, R185, R2 ;  /* 0x000000b987027223 */ /* 0x000fca0000000002 */
[----:B------:R-:W-:-:S05]  /*5760*/  F2FP.BF16.F32.PACK_AB R2, RZ, R2 ;  /* 0x00000002ff02723e */ /* 0x000fca00000010ff */
[----:B------:R0:W-:Y:S01]  /*5770*/  @P4 STG.E.U16 desc[UR36][R4.64+0x32], R2 ;  /* 0x0000320204004986 */ /* 0x0001e2000c101524 */
[----:B------:R-:W-:Y:S05]  /*5780*/  @!P5 BRA `(.L_x_128) ;  /* 0x000000000004d947 */ /* 0x000fea0003800000 */
[----:B------:R3:W5:Y:S02]  /*5790*/  LDG.E.LTC128B.U16 R162, desc[UR36][R12.64+0x20] ;  /* 0x000020240ca27981 */ /* 0x000764000c1e1520 */
.L_x_128:
[----:B------:R-:W-:Y:S05]  /*57a0*/  BSYNC B1 ;  /* 0x0000000000017941 */ /* 0x000fea0003800000 */
.L_x_127:
[----:B-----5:R-:W-:Y:S01]  /*57b0*/  IMAD.U32 R7, R162, 0x10000, RZ ;  /* 0x00010000a2077824 */ /* 0x020fe200078e00ff */
[----:B------:R-:W-:Y:S01]  /*57c0*/  IADD3 R6, P4, R9, R196, RZ ;  /* 0x000000c409067210 */ /* 0x000fe20007f9e0ff */
[----:B------:R-:W-:Y:S02]  /*57d0*/  BSSY B1, `(.L_x_129) ;  /* 0x0000009000017945 */ /* 0x000fe40003800000 */
[----:B------:R-:W-:-:S04]  /*57e0*/  FMUL R7, R7, R184 ;  /* 0x000000b807077220 */ /* 0x000fc80000400000 */
[----:B------:R-:W-:Y:S01]  /*57f0*/  FFMA R120, R120, R185, R7 ;  /* 0x000000b978787223 */ /* 0x000fe20000000007 */
[----:B------:R-:W-:Y:S01]  /*5800*/  IMAD.X R7, R15, 0x1, R197, P4 ;  /* 0x000000010f077824 */ /* 0x000fe200020e06c5 */
[----:B------:R-:W-:-:S03]  /*5810*/  ISETP.GT.AND P4, PT, R3, 0x180, P2 ;  /* 0x000001800300780c */ /* 0x000fc60001784270 */
[----:B------:R-:W-:-:S05]  /*5820*/  F2FP.BF16.F32.PACK_AB R120, RZ, R120 ;  /* 0x00000078ff78723e */ /* 0x000fca00000010ff */
[----:B------:R0:W-:Y:S05]  /*5830*/  @P5 STG.E.U16 desc[UR36][R6.64+0x20], R120 ;  /* 0x0000207806005986 */ /* 0x0001ea000c101524 */
[----:B------:R-:W-:Y:S05]  /*5840*/  @!P4 BRA `(.L_x_130) ;  /* 0x000000000004c947 */ /* 0x000fea0003800000 */
[----:B------:R0:W5:Y:S02]  /*5850*/  LDG.E.LTC128B.U16 R162, desc[UR36][R12.64+0x22] ;  /* 0x000022240ca27981 */ /* 0x000164000c1e1520 */
.L_x_130:
[----:B------:R-:W-:Y:S05]  /*5860*/  BSYNC B1 ;  /* 0x0000000000017941 */ /* 0x000fea0003800000 */
.L_x_129:
[----:B-----5:R-:W-:Y:S01]  /*5870*/  IMAD.U32 R19, R162, 0x10000, RZ ;  /* 0x00010000a2137824 */ /* 0x020fe200078e00ff */
[----:B------:R-:W-:Y:S01]  /*5880*/  ISETP.GT.AND P3, PT, R3, 0x188, P3 ;  /* 0x000001880300780c */ /* 0x000fe20001f64270 */
[----:B------:R-:W-:Y:S02]  /*5890*/  BSSY B1, `(.L_x_131) ;  /* 0x0000007000017945 */ /* 0x000fe40003800000 */
[----:B0-----:R-:W-:-:S04]  /*58a0*/  FMUL R2, R19, R184 ;  /* 0x000000b813027220 */ /* 0x001fc80000400000 */
[----:B------:R-:W-:-:S05]  /*58b0*/  FFMA R2, R121, R185, R2 ;  /* 0x000000b979027223 */ /* 0x000fca0000000002 */
[----:B------:R-:W-:-:S05]  /*58c0*/  F2FP.BF16.F32.PACK_AB R2, RZ, R2 ;  /* 0x00000002ff02723e */ /* 0x000fca00000010ff */
[----:B------:R0:W-:Y:S01]  /*58d0*/  @P4 STG.E.U16 desc[UR36][R6.64+0x22], R2 ;  /* 0x0000220206004986 */ /* 0x0001e2000c101524 */
[----:B------:R-:W-:Y:S05]  /*58e0*/  @!P3 BRA `(.L_x_132) ;  /* 0x000000000004b947 */ /* 0x000fea0003800000 */
[----:B------:R0:W5:Y:S02]  /*58f0*/  LDG.E.LTC128B.U16 R162, desc[UR36][R10.64+0x20] ;  /* 0x000020240aa27981 */ /* 0x000164000c1e1520 */
.L_x_132:
[----:B------:R-:W-:Y:S05]  /*5900*/  BSYNC B1 ;  /* 0x0000000000017941 */ /* 0x000fea0003800000 */
.L_x_131:
[----:B-----5:R-:W-:Y:S01]  /*5910*/  IMAD.U32 R19, R162, 0x10000, RZ ;  /* 0x00010000a2137824 */ /* 0x020fe200078e00ff */
[----:B------:R-:W-:Y:S01]  /*5920*/  IADD3 R120, P4, R209, R6, RZ ;  /* 0x00000006d1787210 */ /* 0x000fe20007f9e0ff */
[----:B------:R-:W-:Y:S01]  /*5930*/  BSSY B1, `(.L_x_133) ;  /* 0x0000009000017945 */ /* 0x000fe20003800000 */
[----:B------:R-:W-:Y:S01]  /*5940*/  ISETP.GT.AND P2, PT, R3, 0x188, P2 ;  /* 0x000001880300780c */ /* 0x000fe20001744270 */
[----:B------:R-:W-:Y:S02]  /*5950*/  FMUL R19, R19, R184 ;  /* 0x000000b813137220 */ /* 0x000fe40000400000 */
[----:B------:R-:W-:Y:S02]  /*5960*/  IMAD.X R121, R211, 0x1, R7, P4 ;  /* 0x00000001d3797824 */ /* 0x000fe400020e0607 */
[----:B------:R-:W-:-:S05]  /*5970*/  FFMA R19, R122, R185, R19 ;  /* 0x000000b97a137223 */ /* 0x000fca0000000013 */
[----:B------:R-:W-:-:S05]  /*5980*/  F2FP.BF16.F32.PACK_AB R19, RZ, R19 ;  /* 0x00000013ff13723e */ /* 0x000fca00000010ff */
[----:B------:R0:W-:Y:S01]  /*5990*/  @P3 STG.E.U16 desc[UR36][R120.64+0x20], R19 ;  /* 0x0000201378003986 */ /* 0x0001e2000c101524 */
[----:B------:R-:W-:Y:S05]  /*59a0*/  @!P2 BRA `(.L_x_134) ;  /* 0x000000000004a947 */ /* 0x000fea0003800000 */
[----:B------:R0:W5:Y:S02]  /*59b0*/  LDG.E.LTC128B.U16 R162, desc[UR36][R10.64+0x22] ;  /* 0x000022240aa27981 */ /* 0x000164000c1e1520 */
.L_x_134:
[----:B------:R-:W-:Y:S05]  /*59c0*/  BSYNC B1 ;  /* 0x0000000000017941 */ /* 0x000fea0003800000 */
.L_x_133:
[----:B0----5:R-:W-:Y:S01]  /*59d0*/  IMAD.U32 R19, R162, 0x10000, RZ ;  /* 0x00010000a2137824 */ /* 0x021fe200078e00ff */
[----:B------:R-:W-:Y:S01]  /*59e0*/  IADD3 R8, P4, P5, R209, R196, R9 ;  /* 0x000000c4d1087210 */ /* 0x000fe20007d9e009 */
[----:B------:R-:W-:Y:S01]  /*59f0*/  BSSY B1, `(.L_x_135) ;  /* 0x0000009000017945 */ /* 0x000fe20003800000 */
[----:B------:R-:W-:Y:S01]  /*5a00*/  ISETP.GT.AND P3, PT, R3, 0x180, P1 ;  /* 0x000001800300780c */ /* 0x000fe20000f64270 */
[----:B------:R-:W-:Y:S01]  /*5a10*/  FMUL R2, R19, R184 ;  /* 0x000000b813027220 */ /* 0x000fe20000400000 */
[----:B------:R-:W-:-:S03]  /*5a20*/  IADD3.X R9, R211, R197, R15, P4, P5 ;  /* 0x000000c5d3097210 */ /* 0x000fc600027ea40f */
[----:B------:R-:W-:-:S05]  /*5a30*/  FFMA R2, R123, R185, R2 ;  /* 0x000000b97b027223 */ /* 0x000fca0000000002 */
[----:B------:R-:W-:-:S05]  /*5a40*/  F2FP.BF16.F32.PACK_AB R2, RZ, R2 ;  /* 0x00000002ff02723e */ /* 0x000fca00000010ff */
[----:B------:R0:W-:Y:S01]  /*5a50*/  @P2 STG.E.U16 desc[UR36][R8.64+0x22], R2 ;  /* 0x0000220208002986 */ /* 0x0001e2000c101524 */
[----:B------:R-:W-:Y:S05]  /*5a60*/  @!P3 BRA `(.L_x_136) ;  /* 0x000000000004b947 */ /* 0x000fea0003800000 */
[----:B------:R0:W5:Y:S02]  /*5a70*/  LDG.E.LTC128B.U16 R162, desc[UR36][R12.64+0x30] ;  /* 0x000030240ca27981 */ /* 0x000164000c1e1520 */
.L_x_136:
[----:B------:R-:W-:Y:S05]  /*5a80*/  BSYNC B1 ;  /* 0x0000000000017941 */ /* 0x000fea0003800000 */
.L_x_135:
        /* <DEDUP_REMOVED lines=9> */
.L_x_138:
[----:B------:R-:W-:Y:S05]  /*5b20*/  BSYNC B1 ;  /* 0x0000000000017941 */ /* 0x000fea0003800000 */
.L_x_137:
        /* <DEDUP_REMOVED lines=9> */
.L_x_140:
[----:B------:R-:W-:Y:S05]  /*5bc0*/  BSYNC B1 ;  /* 0x0000000000017941 */ /* 0x000fea0003800000 */
.L_x_139:
[----:B-----5:R-:W-:Y:S01]  /*5bd0*/  IMAD.U32 R9, R162, 0x10000, RZ ;  /* 0x00010000a2097824 */ /* 0x020fe200078e00ff */
[----:B------:R-:W-:Y:S01]  /*5be0*/  ISETP.GT.AND P0, PT, R3, 0x188, P0 ;  /* 0x000001880300780c */ /* 0x000fe20000704270 */
[----:B------:R-:W-:Y:S01]  /*5bf0*/  IMAD.MOV.U32 R8, RZ, RZ, R120 ;  /* 0x000000ffff087224 */ /* 0x000fe200078e0078 */
[----:B------:R-:W-:Y:S01]  /*5c00*/  BSSY B1, `(.L_x_141) ;  /* 0x0000009000017945 */ /* 0x000fe20003800000 */
[----:B------:R-:W-:-:S04]  /*5c10*/  FMUL R9, R9, R184 ;  /* 0x000000b809097220 */ /* 0x000fc80000400000 */
[----:B------:R-:W-:-:S05]  /*5c20*/  FFMA R9, R126, R185, R9 ;  /* 0x000000b97e097223 */ /* 0x000fca0000000009 */
[----:B------:R-:W-:-:S04]  /*5c30*/  F2FP.BF16.F32.PACK_AB R9, RZ, R9 ;  /* 0x00000009ff09723e */ /* 0x000fc800000010ff */
[----:B0-----:R-:W-:Y:S01]  /*5c40*/  PRMT R2, R9, 0x7610, R2 ;  /* 0x0000761009027816 */ /* 0x001fe20000000002 */
[----:B------:R-:W-:-:S05]  /*5c50*/  IMAD.MOV.U32 R9, RZ, RZ, R121 ;  /* 0x000000ffff097224 */ /* 0x000fca00078e0079 */
[----:B------:R0:W-:Y:S01]  /*5c60*/  @P1 STG.E.U16 desc[UR36][R8.64+0x30], R2 ;  /* 0x0000300208001986 */ /* 0x0001e2000c101524 */
[----:B------:R-:W-:Y:S05]  /*5c70*/  @!P0 BRA `(.L_x_142) ;  /* 0x0000000000048947 */ /* 0x000fea0003800000 */
[----:B------:R0:W5:Y:S02]  /*5c80*/  LDG.E.LTC128B.U16 R162, desc[UR36][R10.64+0x32] ;  /* 0x000032240aa27981 */ /* 0x000164000c1e1520 */
.L_x_142:
[----:B------:R-:W-:Y:S05]  /*5c90*/  BSYNC B1 ;  /* 0x0000000000017941 */ /* 0x000fea0003800000 */
.L_x_141:
[----:B-----5:R-:W-:Y:S01]  /*5ca0*/  IMAD.U32 R15, R162, 0x10000, RZ ;  /* 0x00010000a20f7824 */ /* 0x020fe200078e00ff */
[----:B------:R-:W-:Y:S01]  /*5cb0*/  ISETP.GT.AND P3, PT, R0, 0x20, PT ;  /* 0x000000200000780c */ /* 0x000fe20003f64270 */
[----:B------:R-:W-:Y:S02]  /*5cc0*/  BSSY B1, `(.L_x_143) ;  /* 0x0000008000017945 */ /* 0x000fe40003800000 */
[----:B0-----:R-:W-:Y:S01]  /*5cd0*/  FMUL R2, R15, R184 ;  /* 0x000000b80f027220 */ /* 0x001fe20000400000 */
[----:B------:R-:W-:-:S03]  /*5ce0*/  ISETP.GT.AND P1, PT, R3, RZ, P3 ;  /* 0x000000ff0300720c */ /* 0x000fc60001f24270 */
[----:B------:R-:W-:-:S05]  /*5cf0*/  FFMA R2, R127, R185, R2 ;  /* 0x000000b97f027223 */ /* 0x000fca0000000002 */
[----:B------:R-:W-:-:S05]  /*5d00*/  F2FP.BF16.F32.PACK_AB R2, RZ, R2 ;  /* 0x00000002ff02723e */ /* 0x000fca00000010ff */
[----:B------:R0:W-:Y:S01]  /*5d10*/  @P0 STG.E.U16 desc[UR36][R8.64+0x32], R2 ;  /* 0x0000320208000986 */ /* 0x0001e2000c101524 */
[----:B------:R-:W-:Y:S05]  /*5d20*/  @!P1 BRA `(.L_x_144) ;  /* 0x0000000000049947 */ /* 0x000fea0003800000 */
[----:B------:R0:W5:Y:S02]  /*5d30*/  LDG.E.LTC128B.U16 R162, desc[UR36][R186.64+0x40] ;  /* 0x00004024baa27981 */ /* 0x000164000c1e1520 */
.L_x_144:
[----:B------:R-:W-:Y:S05]  /*5d40*/  BSYNC B1 ;  /* 0x0000000000017941 */ /* 0x000fea0003800000 */
.L_x_143:
        /* <DEDUP_REMOVED lines=10> */
.L_x_146:
[----:B------:R-:W-:Y:S05]  /*5df0*/  BSYNC B1 ;  /* 0x0000000000017941 */ /* 0x000fea0003800000 */
.L_x_145:
        /* <DEDUP_REMOVED lines=9> */
.L_x_148:
[----:B------:R-:W-:Y:S05]  /*5e90*/  BSYNC B1 ;  /* 0x0000000000017941 */ /* 0x000fea0003800000 */
.L_x_147:
        /* <DEDUP_REMOVED lines=9> */
.L_x_150:
[----:B------:R-:W-:Y:S05]  /*5f30*/  BSYNC B1 ;  /* 0x0000000000017941 */ /* 0x000fea0003800000 */
.L_x_149:
        /* <DEDUP_REMOVED lines=10> */
.L_x_152:
[----:B------:R-:W-:Y:S05]  /*5fe0*/  BSYNC B1 ;  /* 0x0000000000017941 */ /* 0x000fea0003800000 */
.L_x_151:
        /* <DEDUP_REMOVED lines=10> */
.L_x_154:
[----:B------:R-:W-:Y:S05]  /*6090*/  BSYNC B1 ;  /* 0x0000000000017941 */ /* 0x000fea0003800000 */
.L_x_153:
        /* <DEDUP_REMOVED lines=9> */
.L_x_156:
[----:B------:R-:W-:Y:S05]  /*6130*/  BSYNC B1 ;  /* 0x0000000000017941 */ /* 0x000fea0003800000 */
.L_x_155:
        /* <DEDUP_REMOVED lines=9> */
.L_x_158:
[----:B------:R-:W-:Y:S05]  /*61d0*/  BSYNC B1 ;  /* 0x0000000000017941 */ /* 0x000fea0003800000 */
.L_x_157:
        /* <DEDUP_REMOVED lines=9> */
.L_x_160:
[----:B------:R-:W-:Y:S05]  /*6270*/  BSYNC B1 ;  /* 0x0000000000017941 */ /* 0x000fea0003800000 */
.L_x_159:
        /* <DEDUP_REMOVED lines=9> */
.L_x_162:
[----:B------:R-:W-:Y:S05]  /*6310*/  BSYNC B1 ;  /* 0x0000000000017941 */ /* 0x000fea0003800000 */
.L_x_161:
        /* <DEDUP_REMOVED lines=9> */
.L_x_164:
[----:B------:R-:W-:Y:S05]  /*63b0*/  BSYNC B1 ;  /* 0x0000000000017941 */ /* 0x000fea0003800000 */
.L_x_163:
        /* <DEDUP_REMOVED lines=9> */
.L_x_166:
[----:B------:R-:W-:Y:S05]  /*6450*/  BSYNC B1 ;  /* 0x0000000000017941 */ /* 0x000fea0003800000 */
.L_x_165:
        /* <DEDUP_REMOVED lines=9> */
.L_x_168:
[----:B------:R-:W-:Y:S05]  /*64f0*/  BSYNC B1 ;  /* 0x0000000000017941 */ /* 0x000fea0003800000 */
.L_x_167:
        /* <DEDUP_REMOVED lines=9> */
.L_x_170:
[----:B------:R-:W-:Y:S05]  /*6590*/  BSYNC B1 ;  /* 0x0000000000017941 */ /* 0x000fea0003800000 */
.L_x_169:
        /* <DEDUP_REMOVED lines=9> */
.L_x_172:
[----:B------:R-:W-:Y:S05]  /*6630*/  BSYNC B1 ;  /* 0x0000000000017941 */ /* 0x000fea0003800000 */
.L_x_171:
        /* <DEDUP_REMOVED lines=9> */
.L_x_174:
[----:B------:R-:W-:Y:S05]  /*66d0*/  BSYNC B1 ;  /* 0x0000000000017941 */ /* 0x000fea0003800000 */
.L_x_173:
        /* <DEDUP_REMOVED lines=9> */
.L_x_176:
[----:B------:R-:W-:Y:S05]  /*6770*/  BSYNC B1 ;  /* 0x0000000000017941 */ /* 0x000fea0003800000 */
.L_x_175:
        /* <DEDUP_REMOVED lines=9> */
.L_x_178:
[----:B------:R-:W-:Y:S05]  /*6810*/  BSYNC B1 ;  /* 0x0000000000017941 */ /* 0x000fea0003800000 */
.L_x_177:
        /* <DEDUP_REMOVED lines=9> */
.L_x_180:
[----:B------:R-:W-:Y:S05]  /*68b0*/  BSYNC B1 ;  /* 0x0000000000017941 */ /* 0x000fea0003800000 */
.L_x_179:
        /* <DEDUP_REMOVED lines=9> */
.L_x_182:
[----:B------:R-:W-:Y:S05]  /*6950*/  BSYNC B1 ;  /* 0x0000000000017941 */ /* 0x000fea0003800000 */
.L_x_181:
        /* <DEDUP_REMOVED lines=9> */
.L_x_184:
[----:B------:R-:W-:Y:S05]  /*69f0*/  BSYNC B1 ;  /* 0x0000000000017941 */ /* 0x000fea0003800000 */
.L_x_183:
        /* <DEDUP_REMOVED lines=9> */
.L_x_186:
[----:B------:R-:W-:Y:S05]  /*6a90*/  BSYNC B1 ;  /* 0x0000000000017941 */ /* 0x000fea0003800000 */
.L_x_185:
        /* <DEDUP_REMOVED lines=9> */
.L_x_188:
[----:B------:R-:W-:Y:S05]  /*6b30*/  BSYNC B1 ;  /* 0x0000000000017941 */ /* 0x000fea0003800000 */
.L_x_187:
        /* <DEDUP_REMOVED lines=9> */
.L_x_190:
[----:B------:R-:W-:Y:S05]  /*6bd0*/  BSYNC B1 ;  /* 0x0000000000017941 */ /* 0x000fea0003800000 */
.L_x_189:
        /* <DEDUP_REMOVED lines=9> */
.L_x_192:
[----:B------:R-:W-:Y:S05]  /*6c70*/  BSYNC B1 ;  /* 0x0000000000017941 */ /* 0x000fea0003800000 */
.L_x_191:
        /* <DEDUP_REMOVED lines=9> */
.L_x_194:
[----:B------:R-:W-:Y:S05]  /*6d10*/  BSYNC B1 ;  /* 0x0000000000017941 */ /* 0x000fea0003800000 */
.L_x_193:
        /* <DEDUP_REMOVED lines=9> */
.L_x_196:
[----:B------:R-:W-:Y:S05]  /*6db0*/  BSYNC B1 ;  /* 0x0000000000017941 */ /* 0x000fea0003800000 */
.L_x_195:
        /* <DEDUP_REMOVED lines=9> */
.L_x_198:
[----:B------:R-:W-:Y:S05]  /*6e50*/  BSYNC B1 ;  /* 0x0000000000017941 */ /* 0x000fea0003800000 */
.L_x_197:
        /* <DEDUP_REMOVED lines=9> */
.L_x_200:
[----:B------:R-:W-:Y:S05]  /*6ef0*/  BSYNC B1 ;  /* 0x0000000000017941 */ /* 0x000fea0003800000 */
.L_x_199:
        /* <DEDUP_REMOVED lines=9> */
.L_x_202:
[----:B------:R-:W-:Y:S05]  /*6f90*/  BSYNC B1 ;  /* 0x0000000000017941 */ /* 0x000fea0003800000 */
.L_x_201:
        /* <DEDUP_REMOVED lines=9> */
.L_x_204:
[----:B------:R-:W-:Y:S05]  /*7030*/  BSYNC B1 ;  /* 0x0000000000017941 */ /* 0x000fea0003800000 */
.L_x_203:
        /* <DEDUP_REMOVED lines=9> */
.L_x_206:
[----:B------:R-:W-:Y:S05]  /*70d0*/  BSYNC B1 ;  /* 0x0000000000017941 */ /* 0x000fea0003800000 */
.L_x_205:
        /* <DEDUP_REMOVED lines=10> */
.L_x_208:
[----:B------:R-:W-:Y:S05]  /*7180*/  BSYNC B1 ;  /* 0x0000000000017941 */ /* 0x000fea0003800000 */
.L_x_207:
        /* <DEDUP_REMOVED lines=10> */
.L_x_210:
[----:B------:R-:W-:Y:S05]  /*7230*/  BSYNC B1 ;  /* 0x0000000000017941 */ /* 0x000fea0003800000 */
.L_x_209:
        /* <DEDUP_REMOVED lines=9> */
.L_x_212:
[----:B------:R-:W-:Y:S05]  /*72d0*/  BSYNC B1 ;  /* 0x0000000000017941 */ /* 0x000fea0003800000 */
.L_x_211:
        /* <DEDUP_REMOVED lines=9> */
.L_x_214:
[----:B------:R-:W-:Y:S05]  /*7370*/  BSYNC B1 ;  /* 0x0000000000017941 */ /* 0x000fea0003800000 */
.L_x_213:
        /* <DEDUP_REMOVED lines=10> */
.L_x_216:
[----:B------:R-:W-:Y:S05]  /*7420*/  BSYNC B1 ;  /* 0x0000000000017941 */ /* 0x000fea0003800000 */
.L_x_215:
        /* <DEDUP_REMOVED lines=10> */
.L_x_218:
[----:B------:R-:W-:Y:S05]  /*74d0*/  BSYNC B1 ;  /* 0x0000000000017941 */ /* 0x000fea0003800000 */
.L_x_217:
        /* <DEDUP_REMOVED lines=9> */
.L_x_220:
[----:B------:R-:W-:Y:S05]  /*7570*/  BSYNC B1 ;  /* 0x0000000000017941 */ /* 0x000fea0003800000 */
.L_x_219:
        /* <DEDUP_REMOVED lines=9> */
.L_x_222:
[----:B------:R-:W-:Y:S05]  /*7610*/  BSYNC B1 ;  /* 0x0000000000017941 */ /* 0x000fea0003800000 */
.L_x_221:
        /* <DEDUP_REMOVED lines=9> */
.L_x_224:
[----:B------:R-:W-:Y:S05]  /*76b0*/  BSYNC B1 ;  /* 0x0000000000017941 */ /* 0x000fea0003800000 */
.L_x_223:
        /* <DEDUP_REMOVED lines=9> */
.L_x_226:
[----:B------:R-:W-:Y:S05]  /*7750*/  BSYNC B1 ;  /* 0x0000000000017941 */ /* 0x000fea0003800000 */
.L_x_225:
        /* <DEDUP_REMOVED lines=9> */
.L_x_228:
[----:B------:R-:W-:Y:S05]  /*77f0*/  BSYNC B1 ;  /* 0x0000000000017941 */ /* 0x000fea0003800000 */
.L_x_227:
        /* <DEDUP_REMOVED lines=9> */
.L_x_230:
[----:B------:R-:W-:Y:S05]  /*7890*/  BSYNC B1 ;  /* 0x0000000000017941 */ /* 0x000fea0003800000 */
.L_x_229:
        /* <DEDUP_REMOVED lines=9> */
.L_x_232:
[----:B------:R-:W-:Y:S05]  /*7930*/  BSYNC B1 ;  /* 0x0000000000017941 */ /* 0x000fea0003800000 */
.L_x_231:
        /* <DEDUP_REMOVED lines=9> */
.L_x_234:
[----:B------:R-:W-:Y:S05]  /*79d0*/  BSYNC B1 ;  /* 0x0000000000017941 */ /* 0x000fea0003800000 */
.L_x_233:
        /* <DEDUP_REMOVED lines=9> */
.L_x_236:
[----:B------:R-:W-:Y:S05]  /*7a70*/  BSYNC B1 ;  /* 0x0000000000017941 */ /* 0x000fea0003800000 */
.L_x_235:
        /* <DEDUP_REMOVED lines=9> */
.L_x_238:
[----:B------:R-:W-:Y:S05]  /*7b10*/  BSYNC B1 ;  /* 0x0000000000017941 */ /* 0x000fea0003800000 */
.L_x_237:
        /* <DEDUP_REMOVED lines=9> */
.L_x_240:
[----:B------:R-:W-:Y:S05]  /*7bb0*/  BSYNC B1 ;  /* 0x0000000000017941 */ /* 0x000fea0003800000 */
.L_x_239:
        /* <DEDUP_REMOVED lines=9> */
.L_x_242:
[----:B------:R-:W-:Y:S05]  /*7c50*/  BSYNC B1 ;  /* 0x0000000000017941 */ /* 0x000fea0003800000 */
.L_x_241:
        /* <DEDUP_REMOVED lines=9> */
.L_x_244:
[----:B------:R-:W-:Y:S05]  /*7cf0*/  BSYNC B1 ;  /* 0x0000000000017941 */ /* 0x000fea0003800000 */
.L_x_243:
        /* <DEDUP_REMOVED lines=9> */
.L_x_246:
[----:B------:R-:W-:Y:S05]  /*7d90*/  BSYNC B1 ;  /* 0x0000000000017941 */ /* 0x000fea0003800000 */
.L_x_245:
        /* <DEDUP_REMOVED lines=9> */
.L_x_248:
[----:B------:R-:W-:Y:S05]  /*7e30*/  BSYNC B1 ;  /* 0x0000000000017941 */ /* 0x000fea0003800000 */
.L_x_247:
        /* <DEDUP_REMOVED lines=9> */
.L_x_250:
[----:B------:R-:W-:Y:S05]  /*7ed0*/  BSYNC B1 ;  /* 0x0000000000017941 */ /* 0x000fea0003800000 */
.L_x_249:
        /* <DEDUP_REMOVED lines=9> */
.L_x_252:
[----:B------:R-:W-:Y:S05]  /*7f70*/  BSYNC B1 ;  /* 0x0000000000017941 */ /* 0x000fea0003800000 */
.L_x_251:
        /* <DEDUP_REMOVED lines=9> */
.L_x_254:
[----:B------:R-:W-:Y:S05]  /*8010*/  BSYNC B1 ;  /* 0x0000000000017941 */ /* 0x000fea0003800000 */
.L_x_253:
        /* <DEDUP_REMOVED lines=9> */
.L_x_256:
[----:B------:R-:W-:Y:S05]  /*80b0*/  BSYNC B1 ;  /* 0x0000000000017941 */ /* 0x000fea0003800000 */
.L_x_255:
        /* <DEDUP_REMOVED lines=9> */
.L_x_258:
[----:B------:R-:W-:Y:S05]  /*8150*/  BSYNC B1 ;  /* 0x0000000000017941 */ /* 0x000fea0003800000 */
.L_x_257:
        /* <DEDUP_REMOVED lines=9> */
.L_x_260:
[----:B------:R-:W-:Y:S05]  /*81f0*/  BSYNC B1 ;  /* 0x0000000000017941 */ /* 0x000fea0003800000 */
.L_x_259:
        /* <DEDUP_REMOVED lines=9> */
.L_x_262:
[----:B------:R-:W-:Y:S05]  /*8290*/  BSYNC B1 ;  /* 0x0000000000017941 */ /* 0x000fea0003800000 */
.L_x_261:
        /* <DEDUP_REMOVED lines=9> */
.L_x_264:
[----:B------:R-:W-:Y:S05]  /*8330*/  BSYNC B1 ;  /* 0x0000000000017941 */ /* 0x000fea0003800000 */
.L_x_263:
        /* <DEDUP_REMOVED lines=9> */
.L_x_266:
[----:B------:R-:W-:Y:S05]  /*83d0*/  BSYNC B1 ;  /* 0x0000000000017941 */ /* 0x000fea0003800000 */
.L_x_265:
        /* <DEDUP_REMOVED lines=9> */
.L_x_268:
[----:B------:R-:W-:Y:S05]  /*8470*/  BSYNC B1 ;  /* 0x0000000000017941 */ /* 0x000fea0003800000 */
.L_x_267:
        /* <DEDUP_REMOVED lines=9> */
.L_x_270:
[----:B------:R-:W-:Y:S05]  /*8510*/  BSYNC B1 ;  /* 0x0000000000017941 */ /* 0x000fea0003800000 */
.L_x_269:
        /* <DEDUP_REMOVED lines=10> */
.L_x_272:
[----:B------:R-:W-:Y:S05]  /*85c0*/  BSYNC B1 ;  /* 0x0000000000017941 */ /* 0x000fea0003800000 */
.L_x_271:
        /* <DEDUP_REMOVED lines=10> */
.L_x_274:
[----:B------:R-:W-:Y:S05]  /*8670*/  BSYNC B1 ;  /* 0x0000000000017941 */ /* 0x000fea0003800000 */
.L_x_273:
        /* <DEDUP_REMOVED lines=9> */
.L_x_276:
[----:B------:R-:W-:Y:S05]  /*8710*/  BSYNC B1 ;  /* 0x0000000000017941 */ /* 0x000fea0003800000 */
.L_x_275:
        /* <DEDUP_REMOVED lines=9> */
.L_x_278:
[----:B------:R-:W-:Y:S05]  /*87b0*/  BSYNC B1 ;  /* 0x0000000000017941 */ /* 0x000fea0003800000 */
.L_x_277:
        /* <DEDUP_REMOVED lines=10> */
.L_x_280:
[----:B------:R-:W-:Y:S05]  /*8860*/  BSYNC B1 ;  /* 0x0000000000017941 */ /* 0x000fea0003800000 */
.L_x_279:
        /* <DEDUP_REMOVED lines=10> */
.L_x_282:
[----:B------:R-:W-:Y:S05]  /*8910*/  BSYNC B1 ;  /* 0x0000000000017941 */ /* 0x000fea0003800000 */
.L_x_281:
        /* <DEDUP_REMOVED lines=9> */
.L_x_284:
[----:B------:R-:W-:Y:S05]  /*89b0*/  BSYNC B1 ;  /* 0x0000000000017941 */ /* 0x000fea0003800000 */
.L_x_283:
        /* <DEDUP_REMOVED lines=9> */
.L_x_286:
[----:B------:R-:W-:Y:S05]  /*8a50*/  BSYNC B1 ;  /* 0x0000000000017941 */ /* 0x000fea0003800000 */
.L_x_285:
        /* <DEDUP_REMOVED lines=9> */
.L_x_288:
[----:B------:R-:W-:Y:S05]  /*8af0*/  BSYNC B1 ;  /* 0x0000000000017941 */ /* 0x000fea0003800000 */
.L_x_287:
        /* <DEDUP_REMOVED lines=9> */
.L_x_290:
[----:B------:R-:W-:Y:S05]  /*8b90*/  BSYNC B1 ;  /* 0x0000000000017941 */ /* 0x000fea0003800000 */
.L_x_289:
        /* <DEDUP_REMOVED lines=9> */
.L_x_292:
[----:B------:R-:W-:Y:S05]  /*8c30*/  BSYNC B1 ;  /* 0x0000000000017941 */ /* 0x000fea0003800000 */
.L_x_291:
        /* <DEDUP_REMOVED lines=9> */
.L_x_294:
[----:B------:R-:W-:Y:S05]  /*8cd0*/  BSYNC B1 ;  /* 0x0000000000017941 */ /* 0x000fea0003800000 */
.L_x_293:
        /* <DEDUP_REMOVED lines=9> */
.L_x_296:
[----:B------:R-:W-:Y:S05]  /*8d70*/  BSYNC B1 ;  /* 0x0000000000017941 */ /* 0x000fea0003800000 */
.L_x_295:
        /* <DEDUP_REMOVED lines=9> */
.L_x_298:
[----:B------:R-:W-:Y:S05]  /*8e10*/  BSYNC B1 ;  /* 0x0000000000017941 */ /* 0x000fea0003800000 */
.L_x_297:
        /* <DEDUP_REMOVED lines=9> */
.L_x_300:
[----:B------:R-:W-:Y:S05]  /*8eb0*/  BSYNC B1 ;  /* 0x0000000000017941 */ /* 0x000fea0003800000 */
.L_x_299:
        /* <DEDUP_REMOVED lines=9> */
.L_x_302:
[----:B------:R-:W-:Y:S05]  /*8f50*/  BSYNC B1 ;  /* 0x0000000000017941 */ /* 0x000fea0003800000 */
.L_x_301:
        /* <DEDUP_REMOVED lines=9> */
.L_x_304:
[----:B------:R-:W-:Y:S05]  /*8ff0*/  BSYNC B1 ;  /* 0x0000000000017941 */ /* 0x000fea0003800000 */
.L_x_303:
        /* <DEDUP_REMOVED lines=9> */
.L_x_306:
[----:B------:R-:W-:Y:S05]  /*9090*/  BSYNC B1 ;  /* 0x0000000000017941 */ /* 0x000fea0003800000 */
.L_x_305:
        /* <DEDUP_REMOVED lines=9> */
.L_x_308:
[----:B------:R-:W-:Y:S05]  /*9130*/  BSYNC B1 ;  /* 0x0000000000017941 */ /* 0x000fea0003800000 */
.L_x_307:
        /* <DEDUP_REMOVED lines=9> */
.L_x_310:
[----:B------:R-:W-:Y:S05]  /*91d0*/  BSYNC B1 ;  /* 0x0000000000017941 */ /* 0x000fea0003800000 */
.L_x_309:
        /* <DEDUP_REMOVED lines=9> */
.L_x_312:
[----:B------:R-:W-:Y:S05]  /*9270*/  BSYNC B1 ;  /* 0x0000000000017941 */ /* 0x000fea0003800000 */
.L_x_311:
        /* <DEDUP_REMOVED lines=9> */
.L_x_314:
[----:B------:R-:W-:Y:S05]  /*9310*/  BSYNC B1 ;  /* 0x0000000000017941 */ /* 0x000fea0003800000 */
.L_x_313:
        /* <DEDUP_REMOVED lines=9> */
.L_x_316:
[----:B------:R-:W-:Y:S05]  /*93b0*/  BSYNC B1 ;  /* 0x0000000000017941 */ /* 0x000fea0003800000 */
.L_x_315:
        /* <DEDUP_REMOVED lines=9> */
.L_x_318:
[----:B------:R-:W-:Y:S05]  /*9450*/  BSYNC B1 ;  /* 0x0000000000017941 */ /* 0x000fea0003800000 */
.L_x_317:
        /* <DEDUP_REMOVED lines=9> */
.L_x_320:
[----:B------:R-:W-:Y:S05]  /*94f0*/  BSYNC B1 ;  /* 0x0000000000017941 */ /* 0x000fea0003800000 */
.L_x_319:
        /* <DEDUP_REMOVED lines=9> */
.L_x_322:
[----:B------:R-:W-:Y:S05]  /*9590*/  BSYNC B1 ;  /* 0x0000000000017941 */ /* 0x000fea0003800000 */
.L_x_321:
        /* <DEDUP_REMOVED lines=9> */
.L_x_324:
[----:B------:R-:W-:Y:S05]  /*9630*/  BSYNC B1 ;  /* 0x0000000000017941 */ /* 0x000fea0003800000 */
.L_x_323:
        /* <DEDUP_REMOVED lines=9> */
.L_x_326:
[----:B------:R-:W-:Y:S05]  /*96d0*/  BSYNC B1 ;  /* 0x0000000000017941 */ /* 0x000fea0003800000 */
.L_x_325:
        /* <DEDUP_REMOVED lines=9> */
.L_x_328:
[----:B------:R-:W-:Y:S05]  /*9770*/  BSYNC B1 ;  /* 0x0000000000017941 */ /* 0x000fea0003800000 */
.L_x_327:
        /* <DEDUP_REMOVED lines=9> */
.L_x_330:
[----:B------:R-:W-:Y:S05]  /*9810*/  BSYNC B1 ;  /* 0x0000000000017941 */ /* 0x000fea0003800000 */
.L_x_329:
        /* <DEDUP_REMOVED lines=9> */
.L_x_332:
[----:B------:R-:W-:Y:S05]  /*98b0*/  BSYNC B1 ;  /* 0x0000000000017941 */ /* 0x000fea0003800000 */
.L_x_331:
        /* <DEDUP_REMOVED lines=9> */
.L_x_334:
[----:B------:R-:W-:Y:S05]  /*9950*/  BSYNC B1 ;  /* 0x0000000000017941 */ /* 0x000fea0003800000 */
.L_x_333:
[----:B------:R-:W-:Y:S05]  /*9960*/  @!P0 BRA `(.L_x_335) ;  /* 0x0000002c00188947 */ /* 0x000fea0003800000 */
[----:B-----5:R-:W-:-:S04]  /*9970*/  IMAD.U32 R3, R162, 0x10000, RZ ;  /* 0x00010000a2037824 */ /* 0x020fc800078e00ff */
[----:B0-----:R-:W-:-:S04]  /*9980*/  FMUL R0, R3, R184 ;  /* 0x000000b803007220 */ /* 0x001fc80000400000 */
[----:B------:R-:W-:-:S05]  /*9990*/  FFMA R0, R31, R185, R0 ;  /* 0x000000b91f007223 */ /* 0x000fca0000000000 */
[----:B------:R-:W-:-:S05]  /*99a0*/  F2FP.BF16.F32.PACK_AB R0, RZ, R0 ;  /* 0x00000000ff00723e */ /* 0x000fca00000010ff */
[----:B------:R0:W-:Y:S01]  /*99b0*/  STG.E.U16 desc[UR36][R8.64+0x92], R0 ;  /* 0x0000920008007986 */ /* 0x0001e2000c101524 */
[----:B------:R-:W-:Y:S05]  /*99c0*/  BRA `(.L_x_335) ;  /* 0x0000002c00007947 */ /* 0x000fea0003800000 */
.L_x_30:
[----:B------:R-:W-:Y:S01]  /*99d0*/  ULDC.64 UR4, c[0x0][0x5c0] ;  /* 0x0001700000047ab9 */ /* 0x000fe20000000a00 */
[-C--:B------:R-:W-:Y:S01]  /*99e0*/  FMUL R176, R176, R185.reuse ;  /* 0x000000b9b0b07220 */ /* 0x080fe20000400000 */
[----:B------:R-:W-:Y:S01]  /*99f0*/  LEA R4, P2, R186, UR4, 0x1 ;  /* 0x00000004ba047c11 */ /* 0x000fe2000f8408ff */
[----:B------:R-:W-:Y:S01]  /*9a00*/  IMAD.SHL.U32 R11, R6, 0x10, RZ ;  /* 0x00000010060b7824 */ /* 0x000fe200078e00ff */
[----:B------:R-:W-:Y:S01]  /*9a10*/  ISETP.GT.AND P3, PT, R0, 0x1, PT ;  /* 0x000000010000780c */ /* 0x000fe20003f64270 */
[-C--:B------:R-:W-:Y:S01]  /*9a20*/  FMUL R177, R177, R185.reuse ;  /* 0x000000b9b1b17220 */ /* 0x080fe20000400000 */
[----:B------:R-:W-:Y:S01]  /*9a30*/  F2FP.BF16.F32.PACK_AB R176, RZ, R176 ;  /* 0x000000b0ffb0723e */ /* 0x000fe200000010ff */
[-C--:B------:R-:W-:Y:S01]  /*9a40*/  FMUL R178, R178, R185.reuse ;  /* 0x000000b9b2b27220 */ /* 0x080fe20000400000 */
[----:B------:R-:W-:Y:S01]  /*9a50*/  LEA.HI.X R5, R186, UR5, R195, 0x1, P2 ;  /* 0x00000005ba057c11 */ /* 0x000fe200090f0cc3 */
[-C--:B------:R-:W-:Y:S01]  /*9a60*/  FMUL R179, R179, R185.reuse ;  /* 0x000000b9b3b37220 */ /* 0x080fe20000400000 */
[C---:B------:R-:W-:Y:S01]  /*9a70*/  ISETP.GT.AND P2, PT, R3.reuse, RZ, P3 ;  /* 0x000000ff0300720c */ /* 0x040fe20001f44270 */
[-C--:B------:R-:W-:Y:S01]  /*9a80*/  FMUL R180, R180, R185.reuse ;  /* 0x000000b9b4b47220 */ /* 0x080fe20000400000 */
[C---:B------:R-:W-:Y:S01]  /*9a90*/  ISETP.GT.AND P5, PT, R3.reuse, 0x8, P0 ;  /* 0x000000080300780c */ /* 0x040fe200007a4270 */
[----:B------:R-:W-:Y:S01]  /*9aa0*/  @P1 STG.E.U16 desc[UR36][R4.64], R176 ;  /* 0x000000b004001986 */ /* 0x000fe2000c101524 */
[----:B------:R-:W-:Y:S01]  /*9ab0*/  ISETP.GT.AND P1, PT, R3, 0x8, P3 ;  /* 0x000000080300780c */ /* 0x000fe20001f24270 */
[-C--:B------:R-:W-:Y:S01]  /*9ac0*/  FMUL R181, R181, R185.reuse ;  /* 0x000000b9b5b57220 */ /* 0x080fe20000400000 */
[----:B------:R-:W-:Y:S01]  /*9ad0*/  SHF.L.U64.HI R9, R6, 0x4, R7 ;  /* 0x0000000406097819 */ /* 0x000fe20000010207 */
[-C--:B------:R-:W-:Y:S01]  /*9ae0*/  FMUL R182, R182, R185.reuse ;  /* 0x000000b9b6b67220 */ /* 0x080fe20000400000 */
[----:B------:R-:W-:Y:S01]  /*9af0*/  IADD3 R12, P4, R11, R4, RZ ;  /* 0x000000040b0c7210 */ /* 0x000fe20007f9e0ff */
[----:B------:R-:W-:Y:S01]  /*9b00*/  FMUL R183, R183, R185 ;  /* 0x000000b9b7b77220 */ /* 0x000fe20000400000 */
[----:B------:R-:W-:Y:S01]  /*9b10*/  F2FP.BF16.F32.PACK_AB R177, RZ, R177 ;  /* 0x000000b1ffb1723e */ /* 0x000fe200000010ff */
[----:B------:R-:W-:Y:S01]  /*9b20*/  FMUL R168, R168, R185 ;  /* 0x000000b9a8a87220 */ /* 0x000fe20000400000 */
[----:B------:R-:W-:Y:S01]  /*9b30*/  F2FP.BF16.F32.PACK_AB R178, RZ, R178 ;  /* 0x000000b2ffb2723e */ /* 0x000fe200000010ff */
[----:B------:R-:W-:Y:S01]  /*9b40*/  IMAD.X R13, R9, 0x1, R5, P4 ;  /* 0x00000001090d7824 */ /* 0x000fe200020e0605 */
[----:B------:R-:W-:Y:S01]  /*9b50*/  F2FP.BF16.F32.PACK_AB R179, RZ, R179 ;  /* 0x000000b3ffb3723e */ /* 0x000fe200000010ff */
[----:B------:R-:W-:Y:S01]  /*9b60*/  @P2 STG.E.U16 desc[UR36][R4.64+0x2], R177 ;  /* 0x000002b104002986 */ /* 0x000fe2000c101524 */
[----:B------:R-:W-:Y:S01]  /*9b70*/  ISETP.GT.AND P2, PT, R0, 0x8, PT ;  /* 0x000000080000780c */ /* 0x000fe20003f44270 */
[----:B------:R-:W-:Y:S01]  /*9b80*/  IMAD R2, R7, 0xf0, RZ ;  /* 0x000000f007027824 */ /* 0x000fe200078e02ff */
[----:B------:R-:W-:Y:S01]  /*9b90*/  F2FP.BF16.F32.PACK_AB R180, RZ, R180 ;  /* 0x000000b4ffb4723e */ /* 0x000fe200000010ff */
[----:B------:R-:W-:Y:S01]  /*9ba0*/  @P5 STG.E.U16 desc[UR36][R12.64], R178 ;  /* 0x000000b20c005986 */ /* 0x000fe2000c101524 */
[----:B------:R-:W-:Y:S01]  /*9bb0*/  ISETP.GT.AND P5, PT, R3, RZ, P2 ;  /* 0x000000ff0300720c */ /* 0x000fe200017a4270 */
[----:B------:R-:W-:Y:S01]  /*9bc0*/  IMAD.WIDE.U32 R14, R6, 0xf0, R12 ;  /* 0x000000f0060e7825 */ /* 0x000fe200078e000c */
[----:B------:R-:W-:Y:S01]  /*9bd0*/  F2FP.BF16.F32.PACK_AB R181, RZ, R181 ;  /* 0x000000b5ffb5723e */ /* 0x000fe200000010ff */
[----:B------:R-:W-:Y:S01]  /*9be0*/  @P1 STG.E.U16 desc[UR36][R12.64+0x2], R179 ;  /* 0x000002b30c001986 */ /* 0x000fe2000c101524 */
[----:B------:R-:W-:Y:S01]  /*9bf0*/  ISETP.GT.AND P1, PT, R0, 0x9, PT ;  /* 0x000000090000780c */ /* 0x000fe20003f24270 */
[-C--:B------:R-:W-:Y:S01]  /*9c00*/  FMUL R169, R169, R185.reuse ;  /* 0x000000b9a9a97220 */ /* 0x080fe20000400000 */
[----:B------:R-:W-:Y:S01]  /*9c10*/  F2FP.BF16.F32.PACK_AB R182, RZ, R182 ;  /* 0x000000b6ffb6723e */ /* 0x000fe200000010ff */
[----:B------:R-:W-:Y:S01]  /*9c20*/  IMAD.IADD R15, R2, 0x1, R15 ;  /* 0x00000001020f7824 */ /* 0x000fe200078e020f */
[----:B------:R-:W-:Y:S01]  /*9c30*/  ISETP.GT.AND P4, PT, R3, RZ, P1 ;  /* 0x000000ff0300720c */ /* 0x000fe20000f84270 */
[----:B------:R-:W-:Y:S01]  /*9c40*/  FMUL R170, R170, R185 ;  /* 0x000000b9aaaa7220 */ /* 0x000fe20000400000 */
[----:B------:R-:W-:Y:S01]  /*9c50*/  F2FP.BF16.F32.PACK_AB R183, RZ, R183 ;  /* 0x000000b7ffb7723e */ /* 0x000fe200000010ff */
[-C--:B------:R-:W-:Y:S01]  /*9c60*/  FMUL R171, R171, R185.reuse ;  /* 0x000000b9abab7220 */ /* 0x080fe20000400000 */
[----:B------:R-:W-:Y:S01]  /*9c70*/  F2FP.BF16.F32.PACK_AB R168, RZ, R168 ;  /* 0x000000a8ffa8723e */ /* 0x000fe200000010ff */
[----:B------:R-:W-:Y:S01]  /*9c80*/  @P5 STG.E.U16 desc[UR36][R4.64+0x10], R180 ;  /* 0x000010b404005986 */ /* 0x000fe2000c101524 */
[----:B------:R-:W-:Y:S01]  /*9c90*/  ISETP.GT.AND P5, PT, R3, 0x8, P2 ;  /* 0x000000080300780c */ /* 0x000fe200017a4270 */
[----:B------:R-:W-:Y:S01]  /*9ca0*/  FMUL R172, R172, R185 ;  /* 0x000000b9acac7220 */ /* 0x000fe20000400000 */
[----:B------:R-:W-:Y:S01]  /*9cb0*/  F2FP.BF16.F32.PACK_AB R169, RZ, R169 ;  /* 0x000000a9ffa9723e */ /* 0x000fe200000010ff */
[-C--:B------:R-:W-:Y:S01]  /*9cc0*/  FMUL R173, R173, R185.reuse ;  /* 0x000000b9adad7220 */ /* 0x080fe20000400000 */
[----:B------:R-:W-:Y:S01]  /*9cd0*/  F2FP.BF16.F32.PACK_AB R170, RZ, R170 ;  /* 0x000000aaffaa723e */ /* 0x000fe200000010ff */
[----:B------:R-:W-:Y:S01]  /*9ce0*/  FMUL R174, R174, R185 ;  /* 0x000000b9aeae7220 */ /* 0x000fe20000400000 */
[----:B------:R-:W-:Y:S01]  /*9cf0*/  F2FP.BF16.F32.PACK_AB R171, RZ, R171 ;  /* 0x000000abffab723e */ /* 0x000fe200000010ff */
[----:B------:R-:W-:Y:S01]  /*9d00*/  @P4 STG.E.U16 desc[UR36][R4.64+0x12], R181 ;  /* 0x000012b504004986 */ /* 0x000fe2000c101524 */
[----:B------:R-:W-:Y:S01]  /*9d10*/  ISETP.GT.AND P4, PT, R3, 0x8, P1 ;  /* 0x000000080300780c */ /* 0x000fe20000f84270 */
[----:B------:R-:W-:Y:S01]  /*9d20*/  FMUL R175, R175, R185 ;  /* 0x000000b9afaf7220 */ /* 0x000fe20000400000 */
[----:B------:R-:W-:Y:S01]  /*9d30*/  F2FP.BF16.F32.PACK_AB R172, RZ, R172 ;  /* 0x000000acffac723e */ /* 0x000fe200000010ff */
[----:B------:R-:W-:Y:S01]  /*9d40*/  IMAD.SHL.U32 R8, R6, 0x100, RZ ;  /* 0x0000010006087824 */ /* 0x000fe200078e00ff */
[----:B------:R-:W-:Y:S01]  /*9d50*/  F2FP.BF16.F32.PACK_AB R173, RZ, R173 ;  /* 0x000000adffad723e */ /* 0x000fe200000010ff */
[----:B------:R-:W-:Y:S01]  /*9d60*/  @P5 STG.E.U16 desc[UR36][R12.64+0x10], R182 ;  /* 0x000010b60c005986 */ /* 0x000fe2000c101524 */
[----:B------:R-:W-:Y:S01]  /*9d70*/  ISETP.GT.AND P5, PT, R3, 0x80, P0 ;  /* 0x000000800300780c */ /* 0x000fe200007a4270 */
[-C--:B------:R-:W-:Y:S01]  /*9d80*/  FMUL R160, R160, R185.reuse ;  /* 0x000000b9a0a07220 */ /* 0x080fe20000400000 */
[----:B------:R-:W-:Y:S01]  /*9d90*/  F2FP.BF16.F32.PACK_AB R174, RZ, R174 ;  /* 0x000000aeffae723e */ /* 0x000fe200000010ff */
[----:B------:R-:W-:Y:S01]  /*9da0*/  FMUL R161, R161, R185 ;  /* 0x000000b9a1a17220 */ /* 0x000fe20000400000 */
[----:B------:R-:W-:Y:S01]  /*9db0*/  F2FP.BF16.F32.PACK_AB R175, RZ, R175 ;  /* 0x000000afffaf723e */ /* 0x000fe200000010ff */
[-C--:B------:R-:W-:Y:S01]  /*9dc0*/  FMUL R162, R162, R185.reuse ;  /* 0x000000b9a2a27220 */ /* 0x080fe20000400000 */
[----:B------:R-:W-:Y:S01]  /*9dd0*/  SHF.L.U64.HI R10, R6, 0x8, R7 ;  /* 0x00000008060a7819 */ /* 0x000fe20000010207 */
[----:B------:R-:W-:Y:S01]  /*9de0*/  @P4 STG.E.U16 desc[UR36][R12.64+0x12], R183 ;  /* 0x000012b70c004986 */ /* 0x000fe2000c101524 */
[----:B------:R-:W-:Y:S01]  /*9df0*/  ISETP.GT.AND P4, PT, R3, 0x80, P3 ;  /* 0x000000800300780c */ /* 0x000fe20001f84270 */
[-C--:B------:R-:W-:Y:S01]  /*9e00*/  FMUL R163, R163, R185.reuse ;  /* 0x000000b9a3a37220 */ /* 0x080fe20000400000 */
[----:B------:R-:W-:Y:S01]  /*9e10*/  F2FP.BF16.F32.PACK_AB R160, RZ, R160 ;  /* 0x000000a0ffa0723e */ /* 0x000fe200000010ff */
[----:B------:R-:W-:Y:S01]  /*9e20*/  FMUL R164, R164, R185 ;  /* 0x000000b9a4a47220 */ /* 0x000fe20000400000 */
[----:B------:R-:W-:Y:S01]  /*9e30*/  F2FP.BF16.F32.PACK_AB R161, RZ, R161 ;  /* 0x000000a1ffa1723e */ /* 0x000fe200000010ff */
[----:B------:R0:W-:Y:S01]  /*9e40*/  @P5 STG.E.U16 desc[UR36][R14.64], R168 ;  /* 0x000000a80e005986 */ /* 0x0001e2000c101524 */
[----:B------:R-:W-:Y:S01]  /*9e50*/  IADD3 R20, P5, R11, R14, RZ ;  /* 0x0000000e0b147210 */ /* 0x000fe20007fbe0ff */
[-C--:B------:R-:W-:Y:S01]  /*9e60*/  FMUL R165, R165, R185.reuse ;  /* 0x000000b9a5a57220 */ /* 0x080fe20000400000 */
[----:B------:R-:W-:Y:S01]  /*9e70*/  F2FP.BF16.F32.PACK_AB R162, RZ, R162 ;  /* 0x000000a2ffa2723e */ /* 0x000fe200000010ff */
[----:B------:R-:W-:Y:S01]  /*9e80*/  FMUL R166, R166, R185 ;  /* 0x000000b9a6a67220 */ /* 0x000fe20000400000 */
[----:B------:R-:W-:Y:S01]  /*9e90*/  F2FP.BF16.F32.PACK_AB R163, RZ, R163 ;  /* 0x000000a3ffa3723e */ /* 0x000fe200000010ff */
[--C-:B------:R-:W-:Y:S01]  /*9ea0*/  IMAD.X R21, R9, 0x1, R15.reuse, P5 ;  /* 0x0000000109157824 */ /* 0x100fe200028e060f */
[C---:B------:R-:W-:Y:S01]  /*9eb0*/  ISETP.GT.AND P5, PT, R3.reuse, 0x88, P3 ;  /* 0x000000880300780c */ /* 0x040fe20001fa4270 */
[----:B------:R1:W-:Y:S01]  /*9ec0*/  @P4 STG.E.U16 desc[UR36][R14.64+0x2], R169 ;  /* 0x000002a90e004986 */ /* 0x0003e2000c101524 */
[----:B------:R-:W-:Y:S01]  /*9ed0*/  ISETP.GT.AND P4, PT, R3, 0x88, P0 ;  /* 0x000000880300780c */ /* 0x000fe20000784270 */
[-C--:B------:R-:W-:Y:S01]  /*9ee0*/  FMUL R167, R167, R185.reuse ;  /* 0x000000b9a7a77220 */ /* 0x080fe20000400000 */
[----:B------:R-:W-:Y:S01]  /*9ef0*/  F2FP.BF16.F32.PACK_AB R164, RZ, R164 ;  /* 0x000000a4ffa4723e */ /* 0x000fe200000010ff */
[----:B------:R-:W-:Y:S01]  /*9f00*/  FMUL R152, R152, R185 ;  /* 0x000000b998987220 */ /* 0x000fe20000400000 */
[----:B------:R-:W-:Y:S01]  /*9f10*/  F2FP.BF16.F32.PACK_AB R165, RZ, R165 ;  /* 0x000000a5ffa5723e */ /* 0x000fe200000010ff */
        /* <DEDUP_REMOVED lines=22> */
[----:B------:R2:W-:Y:S01]  /*a080*/  @P4 STG.E.U16 desc[UR36][R14.64+0x10], R172 ;  /* 0x000010ac0e004986 */ /* 0x0005e2000c101524 */
[----:B------:R-:W-:Y:S01]  /*a090*/  ISETP.GT.AND P4, PT, R3, 0x88, P2 ;  /* 0x000000880300780c */ /* 0x000fe20001784270 */
[----:B------:R-:W-:Y:S01]  /*a0a0*/  FMUL R147, R147, R185 ;  /* 0x000000b993937220 */ /* 0x000fe20000400000 */
[----:B------:R-:W-:Y:S01]  /*a0b0*/  F2FP.BF16.F32.PACK_AB R159, RZ, R159 ;  /* 0x0000009fff9f723e */ /* 0x000fe200000010ff */
[----:B0-----:R-:W-:Y:S01]  /*a0c0*/  @P5 IMAD.MOV.U32 R168, RZ, RZ, R14 ;  /* 0x000000ffffa85224 */ /* 0x001fe200078e000e */
[----:B------:R-:W-:Y:S01]  /*a0d0*/  F2FP.BF16.F32.PACK_AB R144, RZ, R144 ;  /* 0x00000090ff90723e */ /* 0x000fe200000010ff */
[----:B-1----:R-:W-:-:S02]  /*a0e0*/  @P5 IMAD.MOV.U32 R169, RZ, RZ, R15 ;  /* 0x000000ffffa95224 */ /* 0x002fc400078e000f */
[----:B------:R-:W-:Y:S01]  /*a0f0*/  FMUL R146, R146, R185 ;  /* 0x000000b992927220 */ /* 0x000fe20000400000 */
        /* <DEDUP_REMOVED lines=8> */
[----:B--2---:R-:W-:Y:S01]  /*a180*/  IADD3 R14, P4, R8, R14, RZ ;  /* 0x0000000e080e7210 */ /* 0x004fe20007f9e0ff */
[-C--:B------:R-:W-:Y:S01]  /*a190*/  FMUL R150, R150, R185.reuse ;  /* 0x000000b996967220 */ /* 0x080fe20000400000 */
[----:B------:R-:W-:Y:S01]  /*a1a0*/  F2FP.BF16.F32.PACK_AB R148, RZ, R148 ;  /* 0x00000094ff94723e */ /* 0x000fe200000010ff */
[----:B------:R-:W-:Y:S01]  /*a1b0*/  FMUL R151, R151, R185 ;  /* 0x000000b997977220 */ /* 0x000fe20000400000 */
[----:B------:R-:W-:Y:S01]  /*a1c0*/  F2FP.BF16.F32.PACK_AB R149, RZ, R149 ;  /* 0x00000095ff95723e */ /* 0x000fe200000010ff */
[----:B------:R-:W-:Y:S01]  /*a1d0*/  IMAD.X R15, R10, 0x1, R15, P4 ;  /* 0x000000010a0f7824 */ /* 0x000fe200020e060f */
[C---:B------:R-:W-:Y:S01]  /*a1e0*/  ISETP.GT.AND P4, PT, R3.reuse, 0x100, P3 ;  /* 0x000001000300780c */ /* 0x040fe20001f84270 */
[-C--:B------:R-:W-:Y:S01]  /*a1f0*/  FMUL R136, R136, R185.reuse ;  /* 0x000000b988887220 */ /* 0x080fe20000400000 */
[----:B------:R-:W-:Y:S01]  /*a200*/  F2FP.BF16.F32.PACK_AB R150, RZ, R150 ;  /* 0x00000096ff96723e */ /* 0x000fe200000010ff */
[----:B------:R0:W-:Y:S01]  /*a210*/  @P5 STG.E.U16 desc[UR36][R20.64+0x12], R175 ;  /* 0x000012af14005986 */ /* 0x0001e2000c101524 */
        /* <DEDUP_REMOVED lines=14> */
[----:B0-----:R-:W-:Y:S01]  /*a300*/  IADD3 R20, P5, R11, R14, RZ ;  /* 0x0000000e0b147210 */ /* 0x001fe20007fbe0ff */
[----:B------:R-:W-:Y:S01]  /*a310*/  FMUL R143, R143, R185 ;  /* 0x000000b98f8f7220 */ /* 0x000fe20000400000 */
[----:B------:R-:W-:Y:S01]  /*a320*/  F2FP.BF16.F32.PACK_AB R141, RZ, R141 ;  /* 0x0000008dff8d723e */ /* 0x000fe200000010ff */
[----:B------:R0:W-:Y:S01]  /*a330*/  @P4 STG.E.U16 desc[UR36][R14.64+0x2], R161 ;  /* 0x000002a10e004986 */ /* 0x0001e2000c101524 */
[----:B------:R-:W-:Y:S01]  /*a340*/  ISETP.GT.AND P4, PT, R3, 0x108, P0 ;  /* 0x000001080300780c */ /* 0x000fe20000784270 */
[----:B------:R-:W-:Y:S01]  /*a350*/  IMAD.X R21, R9, 0x1, R15, P5 ;  /* 0x0000000109157824 */ /* 0x000fe200028e060f */
        /* <DEDUP_REMOVED lines=11> */
[----:B------:R-:W-:Y:S01]  /*a410*/  @P4 STG.E.U16 desc[UR36][R20.64], R162 ;  /* 0x000000a214004986 */ /* 0x000fe2000c101524 */
[----:B------:R-:W-:Y:S01]  /*a420*/  ISETP.GT.AND P4, PT, R3, 0x100, P2 ;  /* 0x000001000300780c */ /* 0x000fe20001784270 */
[-C--:B------:R-:W-:Y:S01]  /*a430*/  FMUL R133, R133, R185.reuse ;  /* 0x000000b985857220 */ /* 0x080fe20000400000 */
[----:B------:R-:W-:Y:S01]  /*a440*/  PRMT R19, R130, 0x7610, R19 ;  /* 0x0000761082137816 */ /* 0x000fe20000000013 */
[----:B------:R-:W-:Y:S01]  /*a450*/  @P5 STG.E.U16 desc[UR36][R20.64+0x2], R163 ;  /* 0x000002a314005986 */ /* 0x000fe2000c101524 */
        /* <DEDUP_REMOVED lines=9> */
[----:B------:R2:W-:Y:S01]  /*a4f0*/  @P4 STG.E.U16 desc[UR36][R14.64+0x10], R164 ;  /* 0x000010a40e004986 */ /* 0x0005e2000c101524 */
[----:B------:R-:W-:Y:S01]  /*a500*/  ISETP.GT.AND P4, PT, R3, 0x108, P2 ;  /* 0x000001080300780c */ /* 0x000fe20001784270 */
[----:B------:R-:W-:Y:S01]  /*a510*/  FMUL R122, R122, R185 ;  /* 0x000000b97a7a7220 */ /* 0x000fe20000400000 */
[----:B------:R-:W-:Y:S01]  /*a520*/  F2FP.BF16.F32.PACK_AB R120, RZ, R120 ;  /* 0x00000078ff78723e */ /* 0x000fe200000010ff */
[----:B-1----:R-:W-:Y:S01]  /*a530*/  @P5 IMAD.MOV.U32 R160, RZ, RZ, R14 ;  /* 0x000000ffffa05224 */ /* 0x002fe200078e000e */
[----:B------:R-:W-:Y:S01]  /*a540*/  F2FP.BF16.F32.PACK_AB R121, RZ, R121 ;  /* 0x00000079ff79723e */ /* 0x000fe200000010ff */
[--C-:B0-----:R-:W-:Y:S01]  /*a550*/  @P5 IMAD.MOV.U32 R161, RZ, RZ, R15.reuse ;  /* 0x000000ffffa15224 */ /* 0x101fe200078e000f */
[----:B------:R-:W-:Y:S01]  /*a560*/  F2FP.BF16.F32.PACK_AB R122, RZ, R122 ;  /* 0x0000007aff7a723e */ /* 0x000fe200000010ff */
[-C--:B------:R-:W-:Y:S01]  /*a570*/  FMUL R123, R123, R185.reuse ;  /* 0x000000b97b7b7220 */ /* 0x080fe20000400000 */
[-C--:B------:R-:W-:Y:S01]  /*a580*/  FMUL R125, R125, R185.reuse ;  /* 0x000000b97d7d7220 */ /* 0x080fe20000400000 */
[-C--:B------:R-:W-:Y:S01]  /*a590*/  FMUL R124, R124, R185.reuse ;  /* 0x000000b97c7c7220 */ /* 0x080fe20000400000 */
[----:B------:R-:W-:Y:S01]  /*a5a0*/  @P5 STG.E.U16 desc[UR36][R160.64+0x12], R165 ;  /* 0x000012a5a0005986 */ /* 0x000fe2000c101524 */
[----:B------:R-:W-:Y:S01]  /*a5b0*/  ISETP.GT.AND P5, PT, R3, 0x108, P1 ;  /* 0x000001080300780c */ /* 0x000fe20000fa4270 */
[----:B------:R-:W-:Y:S01]  /*a5c0*/  FMUL R126, R126, R185 ;  /* 0x000000b97e7e7220 */ /* 0x000fe20000400000 */
[----:B------:R-:W-:Y:S01]  /*a5d0*/  F2FP.BF16.F32.PACK_AB R123, RZ, R123 ;  /* 0x0000007bff7b723e */ /* 0x000fe200000010ff */
[----:B------:R-:W-:Y:S01]  /*a5e0*/  @P4 STG.E.U16 desc[UR36][R20.64+0x10], R166 ;  /* 0x000010a614004986 */ /* 0x000fe2000c101524 */
[----:B--2---:R-:W-:Y:S01]  /*a5f0*/  IADD3 R14, P4, R8, R14, RZ ;  /* 0x0000000e080e7210 */ /* 0x004fe20007f9e0ff */
[----:B------:R-:W-:Y:S01]  /*a600*/  FMUL R127, R127, R185 ;  /* 0x000000b97f7f7220 */ /* 0x000fe20000400000 */
[----:B------:R-:W-:Y:S01]  /*a610*/  F2FP.BF16.F32.PACK_AB R125, RZ, R125 ;  /* 0x0000007dff7d723e */ /* 0x000fe200000010ff */
[-C--:B------:R-:W-:Y:S01]  /*a620*/  FMUL R112, R112, R185.reuse ;  /* 0x000000b970707220 */ /* 0x080fe20000400000 */
[----:B------:R-:W-:Y:S01]  /*a630*/  F2FP.BF16.F32.PACK_AB R124, RZ, R124 ;  /* 0x0000007cff7c723e */ /* 0x000fe200000010ff */
[----:B------:R-:W-:Y:S01]  /*a640*/  IMAD.X R15, R10, 0x1, R15, P4 ;  /* 0x000000010a0f7824 */ /* 0x000fe200020e060f */
[----:B------:R-:W-:Y:S01]  /*a650*/  ISETP.GT.AND P4, PT, R3, 0x180, P3 ;  /* 0x000001800300780c */ /* 0x000fe20001f84270 */
[-C--:B------:R-:W-:Y:S01]  /*a660*/  FMUL R113, R113, R185.reuse ;  /* 0x000000b971717220 */ /* 0x080fe20000400000 */
[C---:B------:R-:W-:Y:S01]  /*a670*/  ISETP.GT.AND P3, PT, R3.reuse, 0x188, P3 ;  /* 0x000001880300780c */ /* 0x040fe20001f64270 */
[----:B------:R0:W-:Y:S01]  /*a680*/  @P5 STG.E.U16 desc[UR36][R20.64+0x12], R167 ;  /* 0x000012a714005986 */ /* 0x0001e2000c101524 */
[----:B------:R-:W-:Y:S01]  /*a690*/  ISETP.GT.AND P5, PT, R3, 0x180, P0 ;  /* 0x000001800300780c */ /* 0x000fe200007a4270 */
[-C--:B------:R-:W-:Y:S01]  /*a6a0*/  FMUL R115, R115, R185.reuse ;  /* 0x000000b973737220 */ /* 0x080fe20000400000 */
        /* <DEDUP_REMOVED lines=9> */
[----:B------:R-:W-:Y:S01]  /*a740*/  FMUL R119, R119, R185 ;  /* 0x000000b977777220 */ /* 0x000fe20000400000 */
[----:B------:R-:W-:Y:S01]  /*a750*/  F2FP.BF16.F32.PACK_AB R115, RZ, R115 ;  /* 0x00000073ff73723e */ /* 0x000fe200000010ff */
[----:B------:R-:W-:Y:S01]  /*a760*/  @P5 STG.E.U16 desc[UR36][R14.64], R152 ;  /* 0x000000980e005986 */ /* 0x000fe2000c101524 */
[----:B0-----:R-:W-:Y:S01]  /*a770*/  IADD3 R20, P5, R11, R14, RZ ;  /* 0x0000000e0b147210 */ /* 0x001fe20007fbe0ff */
[-C--:B------:R-:W-:Y:S01]  /*a780*/  FMUL R104, R104, R185.reuse ;  /* 0x000000b968687220 */ /* 0x080fe20000400000 */
[----:B------:R-:W-:Y:S01]  /*a790*/  F2FP.BF16.F32.PACK_AB R114, RZ, R114 ;  /* 0x00000072ff72723e */ /* 0x000fe200000010ff */
[----:B------:R-:W-:Y:S01]  /*a7a0*/  @P4 STG.E.U16 desc[UR36][R14.64+0x2], R153 ;  /* 0x000002990e004986 */ /* 0x000fe2000c101524 */
[----:B------:R-:W-:Y:S01]  /*a7b0*/  ISETP.GT.AND P4, PT, R3, 0x180, P2 ;  /* 0x000001800300780c */ /* 0x000fe20001784270 */
[----:B------:R-:W-:Y:S01]  /*a7c0*/  IMAD.X R21, R9, 0x1, R15, P5 ;  /* 0x0000000109157824 */ /* 0x000fe200028e060f */
[----:B------:R-:W-:Y:S01]  /*a7d0*/  ISETP.GT.AND P2, PT, R3, 0x188, P2 ;  /* 0x000001880300780c */ /* 0x000fe20001744270 */
[-C--:B------:R-:W-:Y:S01]  /*a7e0*/  FMUL R105, R105, R185.reuse ;  /* 0x000000b969697220 */ /* 0x080fe20000400000 */
[----:B------:R-:W-:Y:S01]  /*a7f0*/  F2FP.BF16.F32.PACK_AB R116, RZ, R116 ;  /* 0x00000074ff74723e */ /* 0x000fe200000010ff */
[-C--:B------:R-:W-:Y:S01]  /*a800*/  FMUL R106, R106, R185.reuse ;  /* 0x000000b96a6a7220 */ /* 0x080fe20000400000 */
[----:B------:R-:W-:Y:S01]  /*a810*/  @P0 STG.E.U16 desc[UR36][R20.64], R154 ;  /* 0x0000009a14000986 */ /* 0x000fe2000c101524 */
[----:B------:R-:W-:Y:S01]  /*a820*/  ISETP.GT.AND P0, PT, R3, 0x180, P1 ;  /* 0x000001800300780c */ /* 0x000fe20000f04270 */
[-C--:B------:R-:W-:Y:S01]  /*a830*/  FMUL R107, R107, R185.reuse ;  /* 0x000000b96b6b7220 */ /* 0x080fe20000400000 */
[C---:B------:R-:W-:Y:S01]  /*a840*/  ISETP.GT.AND P1, PT, R3.reuse, 0x188, P1 ;  /* 0x000001880300780c */ /* 0x040fe20000f24270 */
[----:B------:R-:W-:Y:S01]  /*a850*/  @P3 STG.E.U16 desc[UR36][R20.64+0x2], R155 ;  /* 0x0000029b14003986 */ /* 0x000fe2000c101524 */
[----:B------:R-:W-:Y:S01]  /*a860*/  ISETP.GT.AND P3, PT, R0, 0x11, PT ;  /* 0x000000110000780c */ /* 0x000fe20003f64270 */
[----:B------:R-:W-:Y:S01]  /*a870*/  FMUL R108, R108, R185 ;  /* 0x000000b96c6c7220 */ /* 0x000fe20000400000 */
[----:B------:R-:W-:Y:S01]  /*a880*/  F2FP.BF16.F32.PACK_AB R117, RZ, R117 ;  /* 0x00000075ff75723e */ /* 0x000fe200000010ff */
[----:B------:R-:W-:Y:S01]  /*a890*/  @P4 STG.E.U16 desc[UR36][R14.64+0x10], R156 ;  /* 0x0000109c0e004986 */ /* 0x000fe2000c101524 */
[----:B------:R-:W-:Y:S01]  /*a8a0*/  ISETP.GT.AND P4, PT, R3, RZ, P3 ;  /* 0x000000ff0300720c */ /* 0x000fe20001f84270 */
[-C--:B------:R-:W-:Y:S01]  /*a8b0*/  FMUL R109, R109, R185.reuse ;  /* 0x000000b96d6d7220 */ /* 0x080fe20000400000 */
[----:B------:R-:W-:Y:S01]  /*a8c0*/  F2FP.BF16.F32.PACK_AB R118, RZ, R118 ;  /* 0x00000076ff76723e */ /* 0x000fe200000010ff */
[----:B------:R-:W-:Y:S01]  /*a8d0*/  FMUL R110, R110, R185 ;  /* 0x000000b96e6e7220 */ /* 0x000fe20000400000 */
[----:B------:R-:W-:Y:S01]  /*a8e0*/  F2FP.BF16.F32.PACK_AB R119, RZ, R119 ;  /* 0x00000077ff77723e */ /* 0x000fe200000010ff */
[----:B------:R0:W-:Y:S01]  /*a8f0*/  @P0 STG.E.U16 desc[UR36][R14.64+0x12], R157 ;  /* 0x0000129d0e000986 */ /* 0x0001e2000c101524 */
        /* <DEDUP_REMOVED lines=11> */
[----:B0-----:R-:W-:Y:S01]  /*a9b0*/  @P2 IMAD.MOV.U32 R14, RZ, RZ, R20 ;  /* 0x000000ffff0e2224 */ /* 0x001fe200078e0014 */
[----:B------:R-:W-:Y:S01]  /*a9c0*/  F2FP.BF16.F32.PACK_AB R110, RZ, R110 ;  /* 0x0000006eff6e723e */ /* 0x000fe200000010ff */
[----:B------:R-:W-:Y:S01]  /*a9d0*/  @P2 IMAD.MOV.U32 R15, RZ, RZ, R21 ;  /* 0x000000ffff0f2224 */ /* 0x000fe200078e0015 */
[----:B------:R-:W-:Y:S01]  /*a9e0*/  F2FP.BF16.F32.PACK_AB R111, RZ, R111 ;  /* 0x0000006fff6f723e */ /* 0x000fe200000010ff */
[-C--:B------:R-:W-:Y:S01]  /*a9f0*/  FMUL R100, R100, R185.reuse ;  /* 0x000000b964647220 */ /* 0x080fe20000400000 */
[----:B------:R-:W-:Y:S01]  /*aa00*/  F2FP.BF16.F32.PACK_AB R96, RZ, R96 ;  /* 0x00000060ff60723e */ /* 0x000fe200000010ff */
[-C--:B------:R-:W-:Y:S01]  /*aa10*/  FMUL R101, R101, R185.reuse ;  /* 0x000000b965657220 */ /* 0x080fe20000400000 */
[----:B------:R0:W-:Y:S01]  /*aa20*/  @P2 STG.E.U16 desc[UR36][R14.64+0x10], R158 ;  /* 0x0000109e0e002986 */ /* 0x0001e2000c101524 */
[----:B------:R-:W-:Y:S01]  /*aa30*/  ISETP.GT.AND P2, PT, R0, 0x10, PT ;  /* 0x000000100000780c */ /* 0x000fe20003f44270 */
[----:B------:R-:W-:Y:S01]  /*aa40*/  FMUL R102, R102, R185 ;  /* 0x000000b966667220 */ /* 0x000fe20000400000 */
[----:B------:R-:W-:Y:S01]  /*aa50*/  F2FP.BF16.F32.PACK_AB R97, RZ, R97 ;  /* 0x00000061ff61723e */ /* 0x000fe200000010ff */
[----:B------:R1:W-:Y:S01]  /*aa60*/  @P1 STG.E.U16 desc[UR36][R20.64+0x12], R159 ;  /* 0x0000129f14001986 */ /* 0x0003e2000c101524 */
[----:B------:R-:W-:Y:S01]  /*aa70*/  ISETP.GT.AND P0, PT, R3, RZ, P2 ;  /* 0x000000ff0300720c */ /* 0x000fe20001704270 */
[-C--:B------:R-:W-:Y:S01]  /*aa80*/  FMUL R103, R103, R185.reuse ;  /* 0x000000b967677220 */ /* 0x080fe20000400000 */
[C---:B------:R-:W-:Y:S01]  /*aa90*/  ISETP.GT.AND P1, PT, R3.reuse, 0x8, P3 ;  /* 0x000000080300780c */ /* 0x040fe20001f24270 */
[----:B------:R-:W-:Y:S01]  /*aaa0*/  @P4 STG.E.U16 desc[UR36][R4.64+0x22], R145 ;  /* 0x0000229104004986 */ /* 0x000fe2000c101524 */
[----:B------:R-:W-:Y:S01]  /*aab0*/  ISETP.GT.AND P5, PT, R3, 0x8, P2 ;  /* 0x000000080300780c */ /* 0x000fe200017a4270 */
[----:B------:R-:W-:Y:S01]  /*aac0*/  FMUL R88, R88, R185 ;  /* 0x000000b958587220 */ /* 0x000fe20000400000 */
[----:B------:R-:W-:Y:S01]  /*aad0*/  F2FP.BF16.F32.PACK_AB R98, RZ, R98 ;  /* 0x00000062ff62723e */ /* 0x000fe200000010ff */
[----:B0-----:R-:W-:Y:S01]  /*aae0*/  IMAD.WIDE.U32 R14, R6, 0xf0, R12 ;  /* 0x000000f0060e7825 */ /* 0x001fe200078e000c */
[----:B------:R-:W-:-:S03]  /*aaf0*/  F2FP.BF16.F32.PACK_AB R99, RZ, R99 ;  /* 0x00000063ff63723e */ /* 0x000fc600000010ff */
[-C--:B------:R-:W-:Y:S01]  /*ab00*/  FMUL R89, R89, R185.reuse ;  /* 0x000000b959597220 */ /* 0x080fe20000400000 */
[----:B------:R-:W-:Y:S01]  /*ab10*/  F2FP.BF16.F32.PACK_AB R100, RZ, R100 ;  /* 0x00000064ff64723e */ /* 0x000fe200000010ff */
[----:B------:R-:W-:Y:S01]  /*ab20*/  IMAD.IADD R15, R2, 0x1, R15 ;  /* 0x00000001020f7824 */ /* 0x000fe200078e020f */
[----:B------:R-:W-:Y:S01]  /*ab30*/  PRMT R2, R128, 0x7610, R2 ;  /* 0x0000761080027816 */ /* 0x000fe20000000002 */
[----:B------:R-:W-:Y:S01]  /*ab40*/  @P0 STG.E.U16 desc[UR36][R4.64+0x20], R144 ;  /* 0x0000209004000986 */ /* 0x000fe2000c101524 */
[----:B------:R-:W-:Y:S01]  /*ab50*/  ISETP.GT.AND P0, PT, R0, 0x18, PT ;  /* 0x000000180000780c */ /* 0x000fe20003f04270 */
[----:B------:R-:W-:Y:S01]  /*ab60*/  FMUL R90, R90, R185 ;  /* 0x000000b95a5a7220 */ /* 0x000fe20000400000 */
[----:B------:R-:W-:Y:S01]  /*ab70*/  F2FP.BF16.F32.PACK_AB R101, RZ, R101 ;  /* 0x00000065ff65723e */ /* 0x000fe200000010ff */
[----:B------:R-:W-:Y:S01]  /*ab80*/  @P1 STG.E.U16 desc[UR36][R12.64+0x22], R147 ;  /* 0x000022930c001986 */ /* 0x000fe2000c101524 */
[----:B------:R-:W-:Y:S01]  /*ab90*/  ISETP.GT.AND P1, PT, R0, 0x19, PT ;  /* 0x000000190000780c */ /* 0x000fe20003f24270 */
[-C--:B------:R-:W-:Y:S01]  /*aba0*/  FMUL R91, R91, R185.reuse ;  /* 0x000000b95b5b7220 */ /* 0x080fe20000400000 */
[----:B------:R-:W-:Y:S01]  /*abb0*/  F2FP.BF16.F32.PACK_AB R102, RZ, R102 ;  /* 0x00000066ff66723e */ /* 0x000fe200000010ff */
[----:B------:R-:W-:Y:S01]  /*abc0*/  @P5 STG.E.U16 desc[UR36][R12.64+0x20], R146 ;  /* 0x000020920c005986 */ /* 0x000fe2000c101524 */
[----:B------:R-:W-:Y:S01]  /*abd0*/  ISETP.GT.AND P5, PT, R3, RZ, P0 ;  /* 0x000000ff0300720c */ /* 0x000fe200007a4270 */
[-C--:B------:R-:W-:Y:S01]  /*abe0*/  FMUL R93, R93, R185.reuse ;  /* 0x000000b95d5d7220 */ /* 0x080fe20000400000 */
[----:B------:R-:W-:Y:S01]  /*abf0*/  ISETP.GT.AND P4, PT, R3, RZ, P1 ;  /* 0x000000ff0300720c */ /* 0x000fe20000f84270 */
        /* <DEDUP_REMOVED lines=14> */
[----:B------:R-:W-:Y:S01]  /*ace0*/  @P4 STG.E.U16 desc[UR36][R4.64+0x32], R149 ;  /* 0x0000329504004986 */ /* 0x000fe2000c101524 */
[----:B------:R-:W-:Y:S01]  /*acf0*/  ISETP.GT.AND P4, PT, R3, 0x8, P1 ;  /* 0x000000080300780c */ /* 0x000fe20000f84270 */
[-C--:B------:R-:W-:Y:S01]  /*ad00*/  FMUL R82, R82, R185.reuse ;  /* 0x000000b952527220 */ /* 0x080fe20000400000 */
        /* <DEDUP_REMOVED lines=11> */
[----:B------:R-:W-:Y:S01]  /*adc0*/  @P4 STG.E.U16 desc[UR36][R12.64+0x32], R151 ;  /* 0x000032970c004986 */ /* 0x000fe2000c101524 */
[----:B------:R-:W-:Y:S01]  /*add0*/  ISETP.GT.AND P4, PT, R3, 0x80, P2 ;  /* 0x000000800300780c */ /* 0x000fe20001784270 */
[----:B------:R-:W-:Y:S01]  /*ade0*/  FMUL R72, R72, R185 ;  /* 0x000000b948487220 */ /* 0x000fe20000400000 */
[----:B------:R-:W-:Y:S01]  /*adf0*/  F2FP.BF16.F32.PACK_AB R83, RZ, R83 ;  /* 0x00000053ff53723e */ /* 0x000fe200000010ff */
[-C--:B------:R-:W-:Y:S01]  /*ae00*/  FMUL R73, R73, R185.reuse ;  /* 0x000000b949497220 */ /* 0x080fe20000400000 */
[----:B------:R-:W-:Y:S01]  /*ae10*/  F2FP.BF16.F32.PACK_AB R82, RZ, R82 ;  /* 0x00000052ff52723e */ /* 0x000fe200000010ff */
[-C--:B------:R-:W-:Y:S01]  /*ae20*/  FMUL R74, R74, R185.reuse ;  /* 0x000000b94a4a7220 */ /* 0x080fe20000400000 */
[----:B------:R-:W-:Y:S01]  /*ae30*/  F2FP.BF16.F32.PACK_AB R84, RZ, R84 ;  /* 0x00000054ff54723e */ /* 0x000fe200000010ff */
[----:B------:R-:W-:Y:S01]  /*ae40*/  FMUL R75, R75, R185 ;  /* 0x000000b94b4b7220 */ /* 0x000fe20000400000 */
[----:B------:R-:W-:Y:S01]  /*ae50*/  F2FP.BF16.F32.PACK_AB R85, RZ, R85 ;  /* 0x00000055ff55723e */ /* 0x000fe200000010ff */
[----:B------:R-:W-:Y:S01]  /*ae60*/  @P5 STG.E.U16 desc[UR36][R14.64+0x22], R137 ;  /* 0x000022890e005986 */ /* 0x000fe2000c101524 */
[----:B------:R-:W-:Y:S01]  /*ae70*/  IADD3 R6, P5, R11, R14, RZ ;  /* 0x0000000e0b067210 */ /* 0x000fe20007fbe0ff */
[-C--:B------:R-:W-:Y:S01]  /*ae80*/  FMUL R76, R76, R185.reuse ;  /* 0x000000b94c4c7220 */ /* 0x080fe20000400000 */
[----:B------:R-:W-:Y:S01]  /*ae90*/  F2FP.BF16.F32.PACK_AB R86, RZ, R86 ;  /* 0x00000056ff56723e */ /* 0x000fe200000010ff */
[----:B------:R0:W-:Y:S01]  /*aea0*/  @P4 STG.E.U16 desc[UR36][R14.64+0x20], R136 ;  /* 0x000020880e004986 */ /* 0x0001e2000c101524 */
[----:B------:R-:W-:Y:S01]  /*aeb0*/  ISETP.GT.AND P4, PT, R3, 0x88, P2 ;  /* 0x000000880300780c */ /* 0x000fe20001784270 */
[--C-:B------:R-:W-:Y:S01]  /*aec0*/  IMAD.X R7, R9, 0x1, R15.reuse, P5 ;  /* 0x0000000109077824 */ /* 0x100fe200028e060f */
        /* <DEDUP_REMOVED lines=12> */
[----:B-1----:R-:W-:Y:S01]  /*af90*/  IADD3 R20, P4, R8, R14, RZ ;  /* 0x0000000e08147210 */ /* 0x002fe20007f9e0ff */
[----:B------:R-:W-:Y:S01]  /*afa0*/  FMUL R66, R66, R185 ;  /* 0x000000b942427220 */ /* 0x000fe20000400000 */
[----:B------:R-:W-:Y:S01]  /*afb0*/  F2FP.BF16.F32.PACK_AB R76, RZ, R76 ;  /* 0x0000004cff4c723e */ /* 0x000fe200000010ff */
[----:B------:R-:W-:Y:S01]  /*afc0*/  @P5 STG.E.U16 desc[UR36][R6.64+0x22], R139 ;  /* 0x0000228b06005986 */ /* 0x000fe2000c101524 */
[----:B------:R-:W-:Y:S01]  /*afd0*/  F2FP.BF16.F32.PACK_AB R77, RZ, R77 ;  /* 0x0000004dff4d723e */ /* 0x000fe200000010ff */
[----:B------:R-:W-:Y:S01]  /*afe0*/  IMAD.X R21, R10, 0x1, R15, P4 ;  /* 0x000000010a157824 */ /* 0x000fe200020e060f */
[----:B0-----:R-:W-:Y:S01]  /*aff0*/  IADD3 R136, P4, P5, R11, R20, R8 ;  /* 0x000000140b887210 */ /* 0x001fe20007d9e008 */
[-C--:B------:R-:W-:Y:S01]  /*b000*/  FMUL R67, R67, R185.reuse ;  /* 0x000000b943437220 */ /* 0x080fe20000400000 */
[----:B------:R-:W-:Y:S01]  /*b010*/  F2FP.BF16.F32.PACK_AB R78, RZ, R78 ;  /* 0x0000004eff4e723e */ /* 0x000fe200000010ff */
[----:B------:R-:W-:Y:S01]  /*b020*/  FMUL R68, R68, R185 ;  /* 0x000000b944447220 */ /* 0x000fe20000400000 */
[----:B------:R-:W-:Y:S01]  /*b030*/  IADD3.X R137, R9, R21, R10, P4, P5 ;  /* 0x0000001509897210 */ /* 0x000fe200027ea40a */
[-C--:B------:R-:W-:Y:S01]  /*b040*/  FMUL R69, R69, R185.reuse ;  /* 0x000000b945457220 */ /* 0x080fe20000400000 */
[C---:B------:R-:W-:Y:S01]  /*b050*/  ISETP.GT.AND P4, PT, R3.reuse, 0x80, P0 ;  /* 0x000000800300780c */ /* 0x040fe20000784270 */
[-C--:B------:R-:W-:Y:S01]  /*b060*/  FMUL R70, R70, R185.reuse ;  /* 0x000000b946467220 */ /* 0x080fe20000400000 */
        /* <DEDUP_REMOVED lines=33> */
[----:B------:R-:W-:Y:S01]  /*b280*/  FMUL R51, R51, R185 ;  /* 0x000000b933337220 */ /* 0x000fe20000400000 */
[----:B------:R-:W-:Y:S01]  /*b290*/  F2FP.BF16.F32.PACK_AB R59, RZ, R59 ;  /* 0x0000003bff3b723e */ /* 0x000fe200000010ff */
[----:B------:R-:W-:Y:S01]  /*b2a0*/  FMUL R52, R52, R185 ;  /* 0x000000b934347220 */ /* 0x000fe20000400000 */
[----:B------:R-:W-:Y:S01]  /*b2b0*/  F2FP.BF16.F32.PACK_AB R61, RZ, R61 ;  /* 0x0000003dff3d723e */ /* 0x000fe200000010ff */
[-C--:B------:R-:W-:Y:S01]  /*b2c0*/  FMUL R53, R53, R185.reuse ;  /* 0x000000b935357220 */ /* 0x080fe20000400000 */
[----:B------:R-:W-:Y:S01]  /*b2d0*/  F2FP.BF16.F32.PACK_AB R60, RZ, R60 ;  /* 0x0000003cff3c723e */ /* 0x000fe200000010ff */
[----:B------:R0:W-:Y:S01]  /*b2e0*/  @P4 STG.E.U16 desc[UR36][R20.64+0x20], R2 ;  /* 0x0000200214004986 */ /* 0x0001e2000c101524 */
[----:B------:R-:W-:Y:S01]  /*b2f0*/  ISETP.GT.AND P4, PT, R3, 0x108, P2 ;  /* 0x000001080300780c */ /* 0x000fe20001784270 */
[-C--:B------:R-:W-:Y:S01]  /*b300*/  FMUL R54, R54, R185.reuse ;  /* 0x000000b936367220 */ /* 0x080fe20000400000 */
[----:B------:R-:W-:Y:S01]  /*b310*/  F2FP.BF16.F32.PACK_AB R62, RZ, R62 ;  /* 0x0000003eff3e723e */ /* 0x000fe200000010ff */
[----:B------:R1:W-:Y:S01]  /*b320*/  @P5 STG.E.U16 desc[UR36][R20.64+0x22], R129 ;  /* 0x0000228114005986 */ /* 0x0003e2000c101524 */
[----:B------:R-:W-:Y:S01]  /*b330*/  IADD3 R128, P5, R11, R20, RZ ;  /* 0x000000140b807210 */ /* 0x000fe20007fbe0ff */
[----:B------:R-:W-:Y:S01]  /*b340*/  FMUL R55, R55, R185 ;  /* 0x000000b937377220 */ /* 0x000fe20000400000 */
[----:B------:R-:W-:Y:S01]  /*b350*/  F2FP.BF16.F32.PACK_AB R63, RZ, R63 ;  /* 0x0000003fff3f723e */ /* 0x000fe200000010ff */
[-C--:B------:R-:W-:Y:S01]  /*b360*/  FMUL R40, R40, R185.reuse ;  /* 0x000000b928287220 */ /* 0x080fe20000400000 */
[----:B------:R-:W-:Y:S01]  /*b370*/  F2FP.BF16.F32.PACK_AB R48, RZ, R48 ;  /* 0x00000030ff30723e */ /* 0x000fe200000010ff */
[----:B------:R-:W-:Y:S01]  /*b380*/  FMUL R41, R41, R185 ;  /* 0x000000b929297220 */ /* 0x000fe20000400000 */
[----:B------:R-:W-:Y:S01]  /*b390*/  F2FP.BF16.F32.PACK_AB R49, RZ, R49 ;  /* 0x00000031ff31723e */ /* 0x000fe200000010ff */
[----:B------:R-:W-:Y:S01]  /*b3a0*/  FMUL R42, R42, R185 ;  /* 0x000000b92a2a7220 */ /* 0x000fe20000400000 */
[----:B0-----:R-:W-:Y:S01]  /*b3b0*/  F2FP.BF16.F32.PACK_AB R2, RZ, R131 ;  /* 0x00000083ff02723e */ /* 0x001fe200000010ff */
[-C--:B------:R-:W-:Y:S01]  /*b3c0*/  FMUL R43, R43, R185.reuse ;  /* 0x000000b92b2b7220 */ /* 0x080fe20000400000 */
[----:B------:R-:W-:Y:S01]  /*b3d0*/  F2FP.BF16.F32.PACK_AB R50, RZ, R50 ;  /* 0x00000032ff32723e */ /* 0x000fe200000010ff */
[----:B-1----:R-:W-:Y:S01]  /*b3e0*/  IMAD.X R129, R9, 0x1, R21, P5 ;  /* 0x0000000109817824 */ /* 0x002fe200028e0615 */
[----:B------:R-:W-:Y:S01]  /*b3f0*/  ISETP.GT.AND P5, PT, R3, 0x108, P3 ;  /* 0x000001080300780c */ /* 0x000fe20001fa4270 */
[----:B------:R-:W-:Y:S01]  /*b400*/  FMUL R44, R44, R185 ;  /* 0x000000b92c2c7220 */ /* 0x000fe20000400000 */
[----:B------:R-:W-:Y:S01]  /*b410*/  F2FP.BF16.F32.PACK_AB R51, RZ, R51 ;  /* 0x00000033ff33723e */ /* 0x000fe200000010ff */
[----:B------:R-:W-:Y:S01]  /*b420*/  FMUL R45, R45, R185 ;  /* 0x000000b92d2d7220 */ /* 0x000fe20000400000 */
[----:B------:R-:W-:Y:S01]  /*b430*/  @P4 STG.E.U16 desc[UR36][R128.64+0x20], R19 ;  /* 0x0000201380004986 */ /* 0x000fe2000c101524 */
[----:B------:R-:W-:Y:S01]  /*b440*/  IADD3 R130, P4, R20, R11, RZ ;  /* 0x0000000b14827210 */ /* 0x000fe20007f9e0ff */
[-C--:B------:R-:W-:Y:S01]  /*b450*/  FMUL R46, R46, R185.reuse ;  /* 0x000000b92e2e7220 */ /* 0x080fe20000400000 */
[----:B------:R-:W-:Y:S01]  /*b460*/  F2FP.BF16.F32.PACK_AB R52, RZ, R52 ;  /* 0x00000034ff34723e */ /* 0x000fe200000010ff */
[----:B------:R-:W-:Y:S01]  /*b470*/  FMUL R47, R47, R185 ;  /* 0x000000b92f2f7220 */ /* 0x000fe20000400000 */
[----:B------:R-:W-:Y:S01]  /*b480*/  F2FP.BF16.F32.PACK_AB R53, RZ, R53 ;  /* 0x00000035ff35723e */ /* 0x000fe200000010ff */
[----:B------:R-:W-:Y:S01]  /*b490*/  IMAD.X R131, R21, 0x1, R9, P4 ;  /* 0x0000000115837824 */ /* 0x000fe200020e0609 */
[----:B------:R-:W-:Y:S01]  /*b4a0*/  ISETP.GT.AND P4, PT, R3, 0x100, P0 ;  /* 0x000001000300780c */ /* 0x000fe20000784270 */
[-C--:B------:R-:W-:Y:S01]  /*b4b0*/  FMUL R32, R32, R185.reuse ;  /* 0x000000b920207220 */ /* 0x080fe20000400000 */
[----:B------:R-:W-:Y:S01]  /*b4c0*/  F2FP.BF16.F32.PACK_AB R54, RZ, R54 ;  /* 0x00000036ff36723e */ /* 0x000fe200000010ff */
[-C--:B------:R-:W-:Y:S01]  /*b4d0*/  FMUL R33, R33, R185.reuse ;  /* 0x000000b921217220 */ /* 0x080fe20000400000 */
        /* <DEDUP_REMOVED lines=9> */
[----:B------:R1:W-:Y:S01]  /*b570*/  @P4 STG.E.U16 desc[UR36][R20.64+0x30], R132 ;  /* 0x0000308414004986 */ /* 0x0003e2000c101524 */
        /* <DEDUP_REMOVED lines=14> */
[C---:B------:R-:W-:Y:S01]  /*b660*/  ISETP.GT.AND P4, PT, R3.reuse, 0x180, P2 ;  /* 0x000001800300780c */ /* 0x040fe20001784270 */
[-C--:B------:R-:W-:Y:S01]  /*b670*/  FMUL R28, R28, R185.reuse ;  /* 0x000000b91c1c7220 */ /* 0x080fe20000400000 */
[----:B------:R-:W-:Y:S01]  /*b680*/  ISETP.GT.AND P2, PT, R3, 0x188, P2 ;  /* 0x000001880300780c */ /* 0x000fe20001744270 */
[-C--:B------:R-:W-:Y:S01]  /*b690*/  FMUL R29, R29, R185.reuse ;  /* 0x000000b91d1d7220 */ /* 0x080fe20000400000 */
[----:B------:R1:W-:Y:S01]  /*b6a0*/  @P5 STG.E.U16 desc[UR36][R128.64+0x32], R135 ;  /* 0x0000328780005986 */ /* 0x0003e2000c101524 */
[----:B0-----:R-:W-:Y:S01]  /*b6b0*/  IADD3 R130, P5, R8, R20, RZ ;  /* 0x0000001408827210 */ /* 0x001fe20007fbe0ff */
[-C--:B------:R-:W-:Y:S01]  /*b6c0*/  FMUL R30, R30, R185.reuse ;  /* 0x000000b91e1e7220 */ /* 0x080fe20000400000 */
[----:B------:R-:W-:Y:S01]  /*b6d0*/  F2FP.BF16.F32.PACK_AB R46, RZ, R46 ;  /* 0x0000002eff2e723e */ /* 0x000fe200000010ff */
[----:B------:R-:W-:Y:S01]  /*b6e0*/  FMUL R31, R31, R185 ;  /* 0x000000b91f1f7220 */ /* 0x000fe20000400000 */
[----:B------:R-:W-:Y:S01]  /*b6f0*/  F2FP.BF16.F32.PACK_AB R47, RZ, R47 ;  /* 0x0000002fff2f723e */ /* 0x000fe200000010ff */
[----:B------:R-:W-:Y:S01]  /*b700*/  IMAD.X R131, R10, 0x1, R21, P5 ;  /* 0x000000010a837824 */ /* 0x000fe200028e0615 */
[----:B------:R-:W-:-:S02]  /*b710*/  IADD3 R8, P5, R11, R130, RZ ;  /* 0x000000820b087210 */ /* 0x000fc40007fbe0ff */
[----:B------:R-:W-:Y:S02]  /*b720*/  F2FP.BF16.F32.PACK_AB R32, RZ, R32 ;  /* 0x00000020ff20723e */ /* 0x000fe400000010ff */
[----:B------:R1:W-:Y:S01]  /*b730*/  @P4 STG.E.U16 desc[UR36][R130.64+0x20], R120 ;  /* 0x0000207882004986 */ /* 0x0003e2000c101524 */
[----:B------:R-:W-:Y:S01]  /*b740*/  ISETP.GT.AND P4, PT, R3, 0x180, P3 ;  /* 0x000001800300780c */ /* 0x000fe20001f84270 */
[----:B------:R-:W-:Y:S01]  /*b750*/  IMAD.X R9, R9, 0x1, R131, P5 ;  /* 0x0000000109097824 */ /* 0x000fe200028e0683 */
[----:B------:R-:W-:Y:S02]  /*b760*/  ISETP.GT.AND P3, PT, R3, 0x188, P3 ;  /* 0x000001880300780c */ /* 0x000fe40001f64270 */
[----:B------:R-:W-:Y:S02]  /*b770*/  F2FP.BF16.F32.PACK_AB R33, RZ, R33 ;  /* 0x00000021ff21723e */ /* 0x000fe400000010ff */
[----:B------:R-:W-:Y:S02]  /*b780*/  F2FP.BF16.F32.PACK_AB R34, RZ, R34 ;  /* 0x00000022ff22723e */ /* 0x000fe400000010ff */
[----:B------:R-:W-:-:S02]  /*b790*/  F2FP.BF16.F32.PACK_AB R35, RZ, R35 ;  /* 0x00000023ff23723e */ /* 0x000fc400000010ff */
[----:B------:R-:W-:Y:S02]  /*b7a0*/  F2FP.BF16.F32.PACK_AB R36, RZ, R36 ;  /* 0x00000024ff24723e */ /* 0x000fe400000010ff */
[----:B------:R-:W-:Y:S01]  /*b7b0*/  F2FP.BF16.F32.PACK_AB R37, RZ, R37 ;  /* 0x00000025ff25723e */ /* 0x000fe200000010ff */
[----:B------:R1:W-:Y:S01]  /*b7c0*/  @P4 STG.E.U16 desc[UR36][R130.64+0x22], R121 ;  /* 0x0000227982004986 */ /* 0x0003e2000c101524 */
[C---:B------:R-:W-:Y:S02]  /*b7d0*/  ISETP.GT.AND P4, PT, R3.reuse, 0x180, P0 ;  /* 0x000001800300780c */ /* 0x040fe40000784270 */
[C---:B------:R-:W-:Y:S01]  /*b7e0*/  ISETP.GT.AND P0, PT, R3.reuse, 0x188, P0 ;  /* 0x000001880300780c */ /* 0x040fe20000704270 */
[----:B------:R1:W-:Y:S01]  /*b7f0*/  @P2 STG.E.U16 desc[UR36][R8.64+0x20], R122 ;  /* 0x0000207a08002986 */ /* 0x0003e2000c101524 */
[C---:B------:R-:W-:Y:S02]  /*b800*/  ISETP.GT.AND P2, PT, R3.reuse, 0x180, P1 ;  /* 0x000001800300780c */ /* 0x040fe40000f44270 */
[----:B------:R-:W-:Y:S01]  /*b810*/  ISETP.GT.AND P1, PT, R3, 0x188, P1 ;  /* 0x000001880300780c */ /* 0x000fe20000f24270 */
[----:B------:R1:W-:Y:S01]  /*b820*/  @P3 STG.E.U16 desc[UR36][R136.64+0x22], R123 ;  /* 0x0000227b88003986 */ /* 0x0003e2000c101524 */
[----:B------:R-:W-:-:S02]  /*b830*/  ISETP.GT.AND P3, PT, R0, 0x20, PT ;  /* 0x000000200000780c */ /* 0x000fc40003f64270 */
[----:B------:R-:W-:Y:S02]  /*b840*/  F2FP.BF16.F32.PACK_AB R38, RZ, R38 ;  /* 0x00000026ff26723e */ /* 0x000fe400000010ff */
[C---:B------:R-:W-:Y:S01]  /*b850*/  ISETP.GT.AND P5, PT, R3.reuse, 0x8, P3 ;  /* 0x000000080300780c */ /* 0x040fe20001fa4270 */
[----:B------:R1:W-:Y:S01]  /*b860*/  @P4 STG.E.U16 desc[UR36][R130.64+0x30], R124 ;  /* 0x0000307c82004986 */ /* 0x0003e2000c101524 */
[----:B------:R-:W-:Y:S02]  /*b870*/  F2FP.BF16.F32.PACK_AB R39, RZ, R39 ;  /* 0x00000027ff27723e */ /* 0x000fe400000010ff */
[----:B------:R-:W-:Y:S01]  /*b880*/  F2FP.BF16.F32.PACK_AB R24, RZ, R24 ;  /* 0x00000018ff18723e */ /* 0x000fe200000010ff */
[----:B------:R1:W-:Y:S01]  /*b890*/  @P2 STG.E.U16 desc[UR36][R130.64+0x32], R125 ;  /* 0x0000327d82002986 */ /* 0x0003e2000c101524 */
[----:B------:R-:W-:Y:S02]  /*b8a0*/  ISETP.GT.AND P2, PT, R0, 0x21, PT ;  /* 0x000000210000780c */ /* 0x000fe40003f44270 */
[----:B------:R-:W-:Y:S01]  /*b8b0*/  F2FP.BF16.F32.PACK_AB R25, RZ, R25 ;  /* 0x00000019ff19723e */ /* 0x000fe200000010ff */
[----:B------:R1:W-:Y:S01]  /*b8c0*/  @P0 STG.E.U16 desc[UR36][R8.64+0x30], R126 ;  /* 0x0000307e08000986 */ /* 0x0003e2000c101524 */
[----:B------:R-:W-:-:S02]  /*b8d0*/  ISETP.GT.AND P0, PT, R3, RZ, P3 ;  /* 0x000000ff0300720c */ /* 0x000fc40001f04270 */
[C---:B------:R-:W-:Y:S01]  /*b8e0*/  ISETP.GT.AND P4, PT, R3.reuse, RZ, P2 ;  /* 0x000000ff0300720c */ /* 0x040fe20001784270 */
[----:B------:R1:W-:Y:S01]  /*b8f0*/  @P1 STG.E.U16 desc[UR36][R8.64+0x32], R127 ;  /* 0x0000327f08001986 */ /* 0x0003e2000c101524 */
[----:B------:R-:W-:Y:S02]  /*b900*/  ISETP.GT.AND P1, PT, R3, 0x8, P2 ;  /* 0x000000080300780c */ /* 0x000fe40001724270 */
[----:B------:R-:W-:Y:S02]  /*b910*/  F2FP.BF16.F32.PACK_AB R26, RZ, R26 ;  /* 0x0000001aff1a723e */ /* 0x000fe400000010ff */
[----:B------:R-:W-:Y:S02]  /*b920*/  F2FP.BF16.F32.PACK_AB R27, RZ, R27 ;  /* 0x0000001bff1b723e */ /* 0x000fe400000010ff */
[----:B------:R-:W-:Y:S02]  /*b930*/  F2FP.BF16.F32.PACK_AB R28, RZ, R28 ;  /* 0x0000001cff1c723e */ /* 0x000fe400000010ff */
[----:B------:R-:W-:Y:S01]  /*b940*/  F2FP.BF16.F32.PACK_AB R29, RZ, R29 ;  /* 0x0000001dff1d723e */ /* 0x000fe200000010ff */
[----:B------:R1:W-:Y:S01]  /*b950*/  @P0 STG.E.U16 desc[UR36][R4.64+0x40], R112 ;  /* 0x0000407004000986 */ /* 0x0003e2000c101524 */
[----:B------:R-:W-:-:S02]  /*b960*/  ISETP.GT.AND P0, PT, R0, 0x28, PT ;  /* 0x000000280000780c */ /* 0x000fc40003f04270 */
[----:B------:R-:W-:Y:S01]  /*b970*/  F2FP.BF16.F32.PACK_AB R30, RZ, R30 ;  /* 0x0000001eff1e723e */ /* 0x000fe200000010ff */
[----:B------:R1:W-:Y:S01]  /*b980*/  @P4 STG.E.U16 desc[UR36][R4.64+0x42], R113 ;  /* 0x0000427104004986 */ /* 0x0003e2000c101524 */
[----:B------:R-:W-:-:S03]  /*b990*/  F2FP.BF16.F32.PACK_AB R31, RZ, R31 ;  /* 0x0000001fff1f723e */ /* 0x000fc600000010ff */
[----:B------:R1:W-:Y:S01]  /*b9a0*/  @P1 STG.E.U16 desc[UR36][R12.64+0x42], R115 ;  /* 0x000042730c001986 */ /* 0x0003e2000c101524 */
[----:B------:R-:W-:-:S03]  /*b9b0*/  ISETP.GT.AND P1, PT, R0, 0x29, PT ;  /* 0x000000290000780c */ /* 0x000fc60003f24270 */
[----:B------:R1:W-:Y:S01]  /*b9c0*/  @P5 STG.E.U16 desc[UR36][R12.64+0x40], R114 ;  /* 0x000040720c005986 */ /* 0x0003e2000c101524 */
[C---:B------:R-:W-:Y:S02]  /*b9d0*/  ISETP.GT.AND P5, PT, R3.reuse, RZ, P0 ;  /* 0x000000ff0300720c */ /* 0x040fe400007a4270 */
[----:B------:R-:W-:-:S11]  /*b9e0*/  ISETP.GT.AND P4, PT, R3, RZ, P1 ;  /* 0x000000ff0300720c */ /* 0x000fd60000f84270 */
[----:B------:R1:W-:Y:S01]  /*b9f0*/  @P5 STG.E.U16 desc[UR36][R4.64+0x50], R116 ;  /* 0x0000507404005986 */ /* 0x0003e2000c101524 */
[----:B------:R-:W-:-:S03]  /*ba00*/  ISETP.GT.AND P5, PT, R3, 0x8, P0 ;  /* 0x000000080300780c */ /* 0x000fc600007a4270 */
[----:B------:R1:W-:Y:S01]  /*ba10*/  @P4 STG.E.U16 desc[UR36][R4.64+0x52], R117 ;  /* 0x0000527504004986 */ /* 0x0003e2000c101524 */
[----:B------:R-:W-:-:S09]  /*ba20*/  ISETP.GT.AND P4, PT, R3, 0x8, P1 ;  /* 0x000000080300780c */ /* 0x000fd20000f84270 */
        /* <DEDUP_REMOVED lines=33> */
[C---:B------:R-:W-:Y:S02]  /*bc40*/  ISETP.GT.AND P5, PT, R3.reuse, 0x180, P3 ;  /* 0x000001800300780c */ /* 0x040fe40001fa4270 */
[C---:B------:R-:W-:Y:S01]  /*bc50*/  ISETP.GT.AND P3, PT, R3.reuse, 0x188, P3 ;  /* 0x000001880300780c */ /* 0x040fe20001f64270 */
[----:B------:R1:W-:Y:S01]  /*bc60*/  @P4 STG.E.U16 desc[UR36][R128.64+0x52], R103 ;  /* 0x0000526780004986 */ /* 0x0003e2000c101524 */
[C---:B------:R-:W-:Y:S02]  /*bc70*/  ISETP.GT.AND P4, PT, R3.reuse, 0x180, P2 ;  /* 0x000001800300780c */ /* 0x040fe40001784270 */
[----:B------:R-:W-:-:S07]  /*bc80*/  ISETP.GT.AND P2, PT, R3, 0x188, P2 ;  /* 0x000001880300780c */ /* 0x000fce0001744270 */
[----:B------:R1:W-:Y:S04]  /*bc90*/  @P5 STG.E.U16 desc[UR36][R130.64+0x40], R88 ;  /* 0x0000405882005986 */ /* 0x0003e8000c101524 */
[----:B------:R1:W-:Y:S01]  /*bca0*/  @P4 STG.E.U16 desc[UR36][R130.64+0x42], R89 ;  /* 0x0000425982004986 */ /* 0x0003e2000c101524 */
[C---:B------:R-:W-:Y:S02]  /*bcb0*/  ISETP.GT.AND P4, PT, R3.reuse, 0x180, P0 ;  /* 0x000001800300780c */ /* 0x040fe40000784270 */
[C---:B------:R-:W-:Y:S01]  /*bcc0*/  ISETP.GT.AND P0, PT, R3.reuse, 0x188, P0 ;  /* 0x000001880300780c */ /* 0x040fe20000704270 */
[----:B------:R1:W-:Y:S01]  /*bcd0*/  @P3 STG.E.U16 desc[UR36][R8.64+0x40], R90 ;  /* 0x0000405a08003986 */ /* 0x0003e2000c101524 */
[C---:B------:R-:W-:Y:S02]  /*bce0*/  ISETP.GT.AND P3, PT, R3.reuse, 0x180, P1 ;  /* 0x000001800300780c */ /* 0x040fe40000f64270 */
[----:B------:R-:W-:Y:S01]  /*bcf0*/  ISETP.GT.AND P1, PT, R3, 0x188, P1 ;  /* 0x000001880300780c */ /* 0x000fe20000f24270 */
[----:B------:R1:W-:Y:S01]  /*bd00*/  @P2 STG.E.U16 desc[UR36][R8.64+0x42], R91 ;  /* 0x0000425b08002986 */ /* 0x0003e2000c101524 */
[----:B------:R-:W-:-:S05]  /*bd10*/  ISETP.GT.AND P2, PT, R0, 0x31, PT ;  /* 0x000000310000780c */ /* 0x000fca0003f44270 */
[----:B------:R1:W-:Y:S01]  /*bd20*/  @P4 STG.E.U16 desc[UR36][R130.64+0x50], R92 ;  /* 0x0000505c82004986 */ /* 0x0003e2000c101524 */
[----:B------:R-:W-:-:S03]  /*bd30*/  ISETP.GT.AND P4, PT, R3, RZ, P2 ;  /* 0x000000ff0300720c */ /* 0x000fc60001784270 */
[----:B------:R1:W-:Y:S01]  /*bd40*/  @P3 STG.E.U16 desc[UR36][R130.64+0x52], R93 ;  /* 0x0000525d82003986 */ /* 0x0003e2000c101524 */
[----:B------:R-:W-:-:S03]  /*bd50*/  ISETP.GT.AND P3, PT, R0, 0x30, PT ;  /* 0x000000300000780c */ /* 0x000fc60003f64270 */
[----:B------:R1:W-:Y:S01]  /*bd60*/  @P0 STG.E.U16 desc[UR36][R8.64+0x50], R94 ;  /* 0x0000505e08000986 */ /* 0x0003e2000c101524 */
[C---:B------:R-:W-:Y:S02]  /*bd70*/  ISETP.GT.AND P0, PT, R3.reuse, RZ, P3 ;  /* 0x000000ff0300720c */ /* 0x040fe40001f04270 */
[C---:B------:R-:W-:Y:S01]  /*bd80*/  ISETP.GT.AND P5, PT, R3.reuse, 0x8, P3 ;  /* 0x000000080300780c */ /* 0x040fe20001fa4270 */
[----:B------:R1:W-:Y:S01]  /*bd90*/  @P1 STG.E.U16 desc[UR36][R8.64+0x52], R95 ;  /* 0x0000525f08001986 */ /* 0x0003e2000c101524 */
[----:B------:R-:W-:-:S03]  /*bda0*/  ISETP.GT.AND P1, PT, R3, 0x8, P2 ;  /* 0x000000080300780c */ /* 0x000fc60001724270 */
[----:B------:R1:W-:Y:S06]  /*bdb0*/  @P4 STG.E.U16 desc[UR36][R4.64+0x62], R81 ;  /* 0x0000625104004986 */ /* 0x0003ec000c101524 */
[----:B------:R1:W-:Y:S01]  /*bdc0*/  @P0 STG.E.U16 desc[UR36][R4.64+0x60], R80 ;  /* 0x0000605004000986 */ /* 0x0003e2000c101524 */
[----:B------:R-:W-:-:S03]  /*bdd0*/  ISETP.GT.AND P0, PT, R0, 0x38, PT ;  /* 0x000000380000780c */ /* 0x000fc60003f04270 */
        /* <DEDUP_REMOVED lines=57> */
[----:B------:R-:W-:-:S03]  /*c170*/  ISETP.GT.AND P4, PT, R3, 0x8, P2 ;  /* 0x000000080300780c */ /* 0x000fc60001784270 */
[----:B------:R1:W-:Y:S01]  /*c180*/  @P3 STG.E.U16 desc[UR36][R130.64+0x72], R61 ;  /* 0x0000723d82003986 */ /* 0x0003e2000c101524 */
[----:B------:R-:W-:-:S03]  /*c190*/  ISETP.GT.AND P3, PT, R0, 0x41, PT ;  /* 0x000000410000780c */ /* 0x000fc60003f64270 */
[----:B------:R1:W-:Y:S01]  /*c1a0*/  @P0 STG.E.U16 desc[UR36][R8.64+0x70], R62 ;  /* 0x0000703e08000986 */ /* 0x0003e2000c101524 */
[C---:B------:R-:W-:Y:S02]  /*c1b0*/  ISETP.GT.AND P0, PT, R3.reuse, RZ, P2 ;  /* 0x000000ff0300720c */ /* 0x040fe40001704270 */
[C---:B------:R-:W-:Y:S01]  /*c1c0*/  ISETP.GT.AND P5, PT, R3.reuse, 0x8, P3 ;  /* 0x000000080300780c */ /* 0x040fe20001fa4270 */
[----:B------:R1:W-:Y:S01]  /*c1d0*/  @P1 STG.E.U16 desc[UR36][R8.64+0x72], R63 ;  /* 0x0000723f08001986 */ /* 0x0003e2000c101524 */
[----:B------:R-:W-:-:S09]  /*c1e0*/  ISETP.GT.AND P1, PT, R3, RZ, P3 ;  /* 0x000000ff0300720c */ /* 0x000fd20001f24270 */
[----:B------:R1:W-:Y:S01]  /*c1f0*/  @P0 STG.E.U16 desc[UR36][R4.64+0x80], R48 ;  /* 0x0000803004000986 */ /* 0x0003e2000c101524 */
[----:B------:R-:W-:-:S03]  /*c200*/  ISETP.GT.AND P0, PT, R0, 0x49, PT ;  /* 0x000000490000780c */ /* 0x000fc60003f04270 */
[----:B------:R1:W-:Y:S01]  /*c210*/  @P1 STG.E.U16 desc[UR36][R4.64+0x82], R49 ;  /* 0x0000823104001986 */ /* 0x0003e2000c101524 */
[----:B------:R-:W-:-:S03]  /*c220*/  ISETP.GT.AND P1, PT, R0, 0x48, PT ;  /* 0x000000480000780c */ /* 0x000fc60003f24270 */
[----:B------:R1:W-:Y:S01]  /*c230*/  @P4 STG.E.U16 desc[UR36][R12.64+0x80], R50 ;  /* 0x000080320c004986 */ /* 0x0003e2000c101524 */
[----:B------:R-:W-:-:S03]  /*c240*/  ISETP.GT.AND P4, PT, R3, RZ, P0 ;  /* 0x000000ff0300720c */ /* 0x000fc60000784270 */
[----:B------:R1:W-:Y:S01]  /*c250*/  @P5 STG.E.U16 desc[UR36][R12.64+0x82], R51 ;  /* 0x000082330c005986 */ /* 0x0003e2000c101524 */
[----:B------:R-:W-:-:S09]  /*c260*/  ISETP.GT.AND P5, PT, R3, RZ, P1 ;  /* 0x000000ff0300720c */ /* 0x000fd20000fa4270 */
        /* <DEDUP_REMOVED lines=42> */
[----:B------:R1:W-:Y:S01]  /*c510*/  @P4 STG.E.U16 desc[UR36][R130.64+0x80], R24 ;  /* 0x0000801882004986 */ /* 0x0003e2000c101524 */
[C---:B------:R-:W-:Y:S02]  /*c520*/  ISETP.GT.AND P4, PT, R3.reuse, 0x180, P0 ;  /* 0x000001800300780c */ /* 0x040fe40000784270 */
[C---:B------:R-:W-:Y:S01]  /*c530*/  ISETP.GT.AND P0, PT, R3.reuse, 0x188, P0 ;  /* 0x000001880300780c */ /* 0x040fe20000704270 */
[----:B------:R1:W-:Y:S01]  /*c540*/  @P5 STG.E.U16 desc[UR36][R130.64+0x82], R25 ;  /* 0x0000821982005986 */ /* 0x0003e2000c101524 */
[C---:B------:R-:W-:Y:S02]  /*c550*/  ISETP.GT.AND P5, PT, R3.reuse, 0x180, P1 ;  /* 0x000001800300780c */ /* 0x040fe40000fa4270 */
[----:B------:R-:W-:Y:S01]  /*c560*/  ISETP.GT.AND P1, PT, R3, 0x188, P1 ;  /* 0x000001880300780c */ /* 0x000fe20000f24270 */
[----:B------:R1:W-:Y:S04]  /*c570*/  @P2 STG.E.U16 desc[UR36][R8.64+0x80], R26 ;  /* 0x0000801a08002986 */ /* 0x0003e8000c101524 */
[----:B------:R1:W-:Y:S04]  /*c580*/  @P3 STG.E.U16 desc[UR36][R8.64+0x82], R27 ;  /* 0x0000821b08003986 */ /* 0x0003e8000c101524 */
[----:B------:R1:W-:Y:S04]  /*c590*/  @P4 STG.E.U16 desc[UR36][R130.64+0x92], R29 ;  /* 0x0000921d82004986 */ /* 0x0003e8000c101524 */
[----:B------:R1:W-:Y:S04]  /*c5a0*/  @P5 STG.E.U16 desc[UR36][R130.64+0x90], R28 ;  /* 0x0000901c82005986 */ /* 0x0003e8000c101524 */
[----:B------:R1:W-:Y:S04]  /*c5b0*/  @P1 STG.E.U16 desc[UR36][R8.64+0x90], R30 ;  /* 0x0000901e08001986 */ /* 0x0003e8000c101524 */
[----:B------:R1:W-:Y:S02]  /*c5c0*/  @P0 STG.E.U16 desc[UR36][R8.64+0x92], R31 ;  /* 0x0000921f08000986 */ /* 0x0003e4000c101524 */
.L_x_335:
[----:B------:R-:W-:Y:S05]  /*c5d0*/  BSYNC B0 ;  /* 0x0000000000007941 */ /* 0x000fea0003800000 */
.L_x_29:
[----:B------:R-:W-:Y:S01]  /*c5e0*/  ULDC UR4, c[0x0][0xc] ;  /* 0x0000030000047ab9 */ /* 0x000fe20000000800 */
[----:B------:R-:W-:Y:S01]  /*c5f0*/  ULDC UR5, c[0x0][0x10] ;  /* 0x0000040000057ab9 */ /* 0x000fe20000000800 */
[----:B------:R-:W2:Y:S01]  /*c600*/  LDC R3, c[0x0][0x14] ;  /* 0x00000500ff037b82 */ /* 0x000ea20000000800 */
[----:B------:R-:W-:Y:S01]  /*c610*/  UIMAD.WIDE.U32 UR4, UR4, UR5, URZ ;  /* 0x00000005040472a5 */ /* 0x000fe2000f8e003f */
[----:B------:R-:W-:Y:S01]  /*c620*/  IMAD.MOV.U32 R19, RZ, RZ, R17 ;  /* 0x000000ffff137224 */ /* 0x000fe200078e0011 */
[----:B0-----:R-:W-:Y:S01]  /*c630*/  PRMT R0, RZ, 0x7610, R0 ;  /* 0x00007610ff007816 */ /* 0x001fe20000000000 */
[----:B------:R-:W-:-:S03]  /*c640*/  IMAD.MOV.U32 R2, RZ, RZ, -0x1 ;  /* 0xffffffffff027424 */ /* 0x000fc600078e00ff */
[----:B--2---:R-:W-:-:S04]  /*c650*/  IMAD.WIDE.U32 R18, R3, UR4, R18 ;  /* 0x0000000403127c25 */ /* 0x004fc8000f8e0012 */
[----:B------:R-:W-:Y:S01]  /*c660*/  IMAD R3, R3, UR5, RZ ;  /* 0x0000000503037c24 */ /* 0x000fe2000f8e02ff */
[----:B------:R-:W-:Y:S02]  /*c670*/  ULDC.64 UR4, c[0x0][0x650] ;  /* 0x0001940000047ab9 */ /* 0x000fe40000000a00 */
[----:B------:R-:W-:Y:S01]  /*c680*/  ISETP.GE.U32.AND P0, PT, R18, UR4, PT ;  /* 0x0000000412007c0c */ /* 0x000fe2000bf06070 */
[----:B------:R-:W-:Y:S02]  /*c690*/  IMAD.IADD R17, R19, 0x1, R3 ;  /* 0x0000000113117824 */ /* 0x000fe400078e0203 */
[----:B------:R-:W-:-:S03]  /*c6a0*/  IMAD.MOV.U32 R19, RZ, RZ, -0x1 ;  /* 0xffffffffff137424 */ /* 0x000fc600078e00ff */
[----:B------:R-:W-:-:S13]  /*c6b0*/  ISETP.GE.U32.AND.EX P0, PT, R17, UR5, PT, P0 ;  /* 0x0000000511007c0c */ /* 0x000fda000bf06100 */
[----:B------:R-:W-:Y:S05]  /*c6c0*/  @P0 BRA `(.L_x_336) ;  /* 0x0000000400700947 */ /* 0x000fea0003800000 */
[----:B------:R-:W0:Y:S01]  /*c6d0*/  S2R R10, SR_CTAID.X ;  /* 0x00000000000a7919 */ /* 0x000e220000002500 */
[----:B-1----:R-:W1:Y:S01]  /*c6e0*/  LDC.64 R8, c[0x0][0x628] ;  /* 0x00018a00ff087b82 */ /* 0x002e620000000a00 */
[----:B------:R-:W-:Y:S01]  /*c6f0*/  ULDC UR4, c[0x0][0x150] ;  /* 0x0000540000047ab9 */ /* 0x000fe20000000800 */
[----:B------:R-:W-:Y:S01]  /*c700*/  IMAD.MOV.U32 R6, RZ, RZ, R18 ;  /* 0x000000ffff067224 */ /* 0x000fe200078e0012 */
[----:B------:R-:W2:Y:S01]  /*c710*/  S2R R20, SR_CTAID.Y ;  /* 0x0000000000147919 */ /* 0x000ea20000002600 */
[----:B------:R-:W-:-:S04]  /*c720*/  IMAD.MOV.U32 R7, RZ, RZ, R17 ;  /* 0x000000ffff077224 */ /* 0x000fc800078e0011 */
[----:B------:R-:W2:Y:S08]  /*c730*/  LDC R15, c[0x0][0x144] ;  /* 0x00005100ff0f7b82 */ /* 0x000eb00000000800 */
[----:B------:R-:W2:Y:S08]  /*c740*/  LDC R0, c[0x0][0x630] ;  /* 0x00018c00ff007b82 */ /* 0x000eb00000000800 */
[----:B---3--:R-:W3:Y:S01]  /*c750*/  LDC.64 R12, c[0x0][0x620] ;  /* 0x00018800ff0c7b82 */ /* 0x008ee20000000a00 */
[----:B-1----:R-:W-:-:S04]  /*c760*/  ISETP.NE.U32.AND P0, PT, R8, RZ, PT ;  /* 0x000000ff0800720c */ /* 0x002fc80003f05070 */
[----:B------:R-:W-:Y:S02]  /*c770*/  ISETP.NE.AND.EX P0, PT, R9, RZ, PT, P0 ;  /* 0x000000ff0900720c */ /* 0x000fe40003f05300 */
[----:B0-----:R-:W-:-:S05]  /*c780*/  I2FP.F32.U32 R2, R10 ;  /* 0x0000000a00027245 */ /* 0x001fca0000201000 */
[----:B------:R-:W-:-:S04]  /*c790*/  FMUL R2, R2, UR4 ;  /* 0x0000000402027c20 */ /* 0x000fc80008400000 */
[----:B------:R0:W1:Y:S02]  /*c7a0*/  F2I.U32.TRUNC.NTZ R14, R2 ;  /* 0x00000002000e7305 */ /* 0x000064000020f000 */
[----:B--2---:R-:W-:Y:S05]  /*c7b0*/  @!P0 BRA `(.L_x_337) ;  /* 0x0000000000288947 */ /* 0x004fea0003800000 */
[----:B------:R-:W2:Y:S02]  /*c7c0*/  LDC R3, c[0x0][0x634] ;  /* 0x00018d00ff037b82 */ /* 0x000ea40000000800 */
[----:B--2---:R-:W-:-:S05]  /*c7d0*/  IADD3 R7, P0, R18, R3, RZ ;  /* 0x0000000312077210 */ /* 0x004fca0007f1e0ff */
[----:B------:R-:W-:-:S04]  /*c7e0*/  IMAD.X R11, RZ, RZ, R17, P0 ;  /* 0x000000ffff0b7224 */ /* 0x000fc800000e0611 */
[----:B0-----:R-:W-:-:S04]  /*c7f0*/  IMAD.WIDE.U32 R2, R11, R8, RZ ;  /* 0x000000080b027225 */ /* 0x001fc800078e00ff */
[----:B------:R-:W-:-:S04]  /*c800*/  IMAD.WIDE.U32 R4, P0, R7, R9, R2 ;  /* 0x0000000907047225 */ /* 0x000fc80007800002 */
[----:B------:R-:W-:-:S04]  /*c810*/  IMAD.WIDE.U32 R2, R7, R8, RZ ;  /* 0x0000000807027225 */ /* 0x000fc800078e00ff */
[----:B------:R-:W-:Y:S01]  /*c820*/  IMAD.X R7, RZ, RZ, RZ, P0 ;  /* 0x000000ffff077224 */ /* 0x000fe200000e06ff */
[----:B------:R-:W-:Y:S01]  /*c830*/  IADD3 RZ, P0, R3, R4, RZ ;  /* 0x0000000403ff7210 */ /* 0x000fe20007f1e0ff */
[----:B------:R-:W-:-:S04]  /*c840*/  IMAD.MOV.U32 R6, RZ, RZ, R5 ;  /* 0x000000ffff067224 */ /* 0x000fc800078e0005 */
[----:B------:R-:W-:-:S08]  /*c850*/  IMAD.WIDE.U32.X R6, R11, R9, R6, P0 ;  /* 0x000000090b067225 */ /* 0x000fd000000e0406 */
.L_x_337:
[----:B------:R-:W2:Y:S01]  /*c860*/  LDC.64 R24, c[0x0][0x640] ;  /* 0x00019000ff187b82 */ /* 0x000ea20000000a00 */
[-C--:B------:R-:W-:Y:S01]  /*c870*/  SHF.R.U64 R11, R6, R0.reuse, R7 ;  /* 0x00000000060b7219 */ /* 0x080fe20000001207 */
[----:B------:R-:W-:Y:S01]  /*c880*/  IMAD.MOV.U32 R19, RZ, RZ, R17 ;  /* 0x000000ffff137224 */ /* 0x000fe200078e0011 */
[----:B------:R-:W-:Y:S01]  /*c890*/  SHF.R.U32.HI R0, RZ, R0, R7 ;  /* 0x00000000ff007219 */ /* 0x000fe20000011607 */
[----:B-1----:R-:W-:Y:S01]  /*c8a0*/  IMAD.MOV R14, RZ, RZ, -R14 ;  /* 0x000000ffff0e7224 */ /* 0x002fe200078e0a0e */
[----:B------:R-:W-:Y:S01]  /*c8b0*/  IADD3 R5, P0, RZ, -R11, RZ ;  /* 0x8000000bff057210 */ /* 0x000fe20007f1e0ff */
[----:B------:R-:W-:Y:S01]  /*c8c0*/  ULDC UR4, c[0x0][0x154] ;  /* 0x0000550000047ab9 */ /* 0x000fe20000000800 */
[----:B------:R-:W-:Y:S01]  /*c8d0*/  IMAD.MOV.U32 R7, RZ, RZ, 0x1 ;  /* 0x00000001ff077424 */ /* 0x000fe200078e00ff */
[----:B------:R-:W1:Y:S02]  /*c8e0*/  LDC R4, c[0x0][0x618] ;  /* 0x00018600ff047b82 */ /* 0x000e640000000800 */
[----:B------:R-:W-:-:S04]  /*c8f0*/  IMAD.X R3, RZ, RZ, ~R0, P0 ;  /* 0x000000ffff037224 */ /* 0x000fc800000e0e00 */
[-C--:B---3--:R-:W-:Y:S02]  /*c900*/  IMAD R0, R3, R12.reuse, RZ ;  /* 0x0000000c03007224 */ /* 0x088fe400078e02ff */
[----:B------:R-:W3:Y:S01]  /*c910*/  LDC R6, c[0x0][0x608] ;  /* 0x00018200ff067b82 */ /* 0x000ee20000000800 */
[----:B0-----:R-:W-:-:S04]  /*c920*/  IMAD.WIDE.U32 R2, R5, R12, R18 ;  /* 0x0000000c05027225 */ /* 0x001fc800078e0012 */
[----:B------:R-:W-:Y:S01]  /*c930*/  IMAD R5, R5, R13, R0 ;  /* 0x0000000d05057224 */ /* 0x000fe200078e0200 */
[----:B------:R-:W-:Y:S01]  /*c940*/  I2FP.F32.U32 R0, R20 ;  /* 0x0000001400007245 */ /* 0x000fe20000201000 */
[----:B------:R-:W-:Y:S01]  /*c950*/  IMAD R19, R15, R14, R10 ;  /* 0x0000000e0f137224 */ /* 0x000fe200078e020a */
[----:B------:R-:W0:Y:S01]  /*c960*/  LDC R22, c[0x0][0x658] ;  /* 0x00019600ff167b82 */ /* 0x000e220000000800 */
[----:B------:R-:W-:Y:S01]  /*c970*/  IMAD.IADD R3, R3, 0x1, R5 ;  /* 0x0000000103037824 */ /* 0x000fe200078e0205 */
[----:B--2---:R-:W-:Y:S01]  /*c980*/  ISETP.NE.U32.AND P0, PT, R24, RZ, PT ;  /* 0x000000ff1800720c */ /* 0x004fe20003f05070 */
[----:B------:R-:W-:Y:S01]  /*c990*/  FMUL R0, R0, UR4 ;  /* 0x0000000400007c20 */ /* 0x000fe20008400000 */
[----:B------:R-:W-:Y:S02]  /*c9a0*/  IMAD.MOV.U32 R5, RZ, RZ, -0x1 ;  /* 0xffffffffff057424 */ /* 0x000fe400078e00ff */
[----:B------:R-:W-:Y:S01]  /*c9b0*/  ISETP.NE.AND.EX P0, PT, R25, RZ, PT, P0 ;  /* 0x000000ff1900720c */ /* 0x000fe20003f05300 */
[----:B------:R2:W0:Y:S01]  /*c9c0*/  F2I.U32.TRUNC.NTZ R12, R0 ;  /* 0x00000000000c7305 */ /* 0x000422000020f000 */
[----:B------:R-:W2:Y:S01]  /*c9d0*/  LDC R15, c[0x0][0x148] ;  /* 0x00005200ff0f7b82 */ /* 0x000ea20000000800 */
[----:B-1----:R-:W-:-:S02]  /*c9e0*/  SHF.R.U64 R10, R2, R4, R3 ;  /* 0x00000004020a7219 */ /* 0x002fc40000001203 */
[----:B------:R-:W-:-:S05]  /*c9f0*/  SHF.R.U32.HI R3, RZ, R4, R3 ;  /* 0x00000004ff037219 */ /* 0x000fca0000011603 */
[----:B------:R-:W1:Y:S01]  /*ca00*/  LDC R14, c[0x0][0x600] ;  /* 0x00018000ff0e7b82 */ /* 0x000e620000000800 */
[-CC-:B---3--:R-:W-:Y:S02]  /*ca10*/  SHF.R.U64 R8, R10, R6.reuse, R3.reuse ;  /* 0x000000060a087219 */ /* 0x188fe40000001203 */
[----:B------:R-:W-:-:S05]  /*ca20*/  SHF.R.U32.HI R3, RZ, R6, R3 ;  /* 0x00000006ff037219 */ /* 0x000fca0000011603 */
[----:B------:R-:W3:Y:S01]  /*ca30*/  LDC R26, c[0x0][0x648] ;  /* 0x00019200ff1a7b82 */ /* 0x000ee20000000800 */
[-CC-:B0-----:R-:W-:Y:S02]  /*ca40*/  SHF.R.U64 R13, R8, R22.reuse, R3.reuse ;  /* 0x00000016080d7219 */ /* 0x181fe40000001203 */
[-C--:B------:R-:W-:Y:S02]  /*ca50*/  SHF.L.U32 R5, R5, R22.reuse, RZ ;  /* 0x0000001605057219 */ /* 0x080fe400000006ff */
[-C--:B------:R-:W-:Y:S01]  /*ca60*/  SHF.R.U32.HI R3, RZ, R22.reuse, R3 ;  /* 0x00000016ff037219 */ /* 0x080fe20000011603 */
[----:B------:R-:W-:Y:S01]  /*ca70*/  IMAD.MOV.U32 R2, RZ, RZ, R13 ;  /* 0x000000ffff027224 */ /* 0x000fe200078e000d */
[----:B------:R-:W-:Y:S01]  /*ca80*/  SHF.L.U32 R22, R7, R22, RZ ;  /* 0x0000001607167219 */ /* 0x000fe200000006ff */
[----:B------:R-:W0:Y:S01]  /*ca90*/  LDC R27, c[0x0][0x638] ;  /* 0x00018e00ff1b7b82 */ /* 0x000e220000000800 */
[----:B------:R-:W-:-:S07]  /*caa0*/  LOP3.LUT R21, RZ, R5, RZ, 0x33, !PT ;  /* 0x00000005ff157212 */ /* 0x000fce00078e33ff */
[----:B------:R-:W0:Y:S01]  /*cab0*/  LDC R28, c[0x0][0x610] ;  /* 0x00018400ff1c7b82 */ /* 0x000e220000000800 */
[----:B------:R-:W-:Y:S05]  /*cac0*/  @!P0 BRA `(.L_x_338) ;  /* 0x0000000000288947 */ /* 0x000fea0003800000 */
[----:B--2---:R-:W2:Y:S02]  /*cad0*/  LDC R0, c[0x0][0x64c] ;  /* 0x00019300ff007b82 */ /* 0x004ea40000000800 */
[----:B--2---:R-:W-:-:S05]  /*cae0*/  IADD3 R7, P0, R13, R0, RZ ;  /* 0x000000000d077210 */ /* 0x004fca0007f1e0ff */
        /* <DEDUP_REMOVED lines=8> */
.L_x_338:
[----:B------:R-:W4:Y:S01]  /*cb70*/  LDC R4, c[0x0][0x65c] ;  /* 0x00019700ff047b82 */ /* 0x000f220000000800 */
[----:B--23--:R-:W-:Y:S01]  /*cb80*/  SHF.R.U64 R0, R2, R26, R3 ;  /* 0x0000001a02007219 */ /* 0x00cfe20000001203 */
[----:B-1----:R-:W-:Y:S01]  /*cb90*/  VIADD R5, R14, 0xffffffff ;  /* 0xffffffff0e057836 */ /* 0x002fe20000000000 */
[----:B------:R-:W-:Y:S01]  /*cba0*/  LOP3.LUT R3, R8, R21, RZ, 0xc0, !PT ;  /* 0x0000001508037212 */ /* 0x000fe200078ec0ff */
[----:B------:R-:W-:Y:S02]  /*cbb0*/  IMAD.MOV R12, RZ, RZ, -R12 ;  /* 0x000000ffff0c7224 */ /* 0x000fe400078e0a0c */
[----:B------:R-:W-:Y:S02]  /*cbc0*/  IMAD.MOV R2, RZ, RZ, -R0 ;  /* 0x000000ffff027224 */ /* 0x000fe400078e0a00 */
[----:B------:R-:W-:Y:S01]  /*cbd0*/  IMAD R22, R22, R0, R3 ;  /* 0x0000000016167224 */ /* 0x000fe200078e0203 */
[----:B------:R-:W-:Y:S01]  /*cbe0*/  LOP3.LUT R3, R10, R5, RZ, 0xc0, !PT ;  /* 0x000000050a037212 */ /* 0x000fe200078ec0ff */
[----:B0-----:R-:W-:-:S02]  /*cbf0*/  IMAD R0, R2, R27, R13 ;  /* 0x0000001b02007224 */ /* 0x001fc400078e020d */
[----:B------:R-:W-:Y:S02]  /*cc00*/  IMAD.MOV.U32 R2, RZ, RZ, 0x1 ;  /* 0x00000001ff027424 */ /* 0x000fe400078e00ff */
[----:B------:R-:W-:-:S03]  /*cc10*/  IMAD R3, R0, R14, R3 ;  /* 0x0000000e00037224 */ /* 0x000fc600078e0203 */
[----:B------:R-:W-:Y:S01]  /*cc20*/  PRMT R0, R2, 0x7610, R0 ;  /* 0x0000761002007816 */ /* 0x000fe20000000000 */
[----:B------:R-:W-:Y:S01]  /*cc30*/  IMAD.MOV.U32 R2, RZ, RZ, R11 ;  /* 0x000000ffff027224 */ /* 0x000fe200078e000b */
[----:B----4-:R-:W-:-:S13]  /*cc40*/  ISETP.NE.AND P0, PT, R4, 0x1, PT ;  /* 0x000000010400780c */ /* 0x010fda0003f05270 */
[----:B------:R-:W-:-:S04]  /*cc50*/  @P0 IMAD R19, R15, R12, R20 ;  /* 0x0000000c0f130224 */ /* 0x000fc800078e0214 */
[----:B------:R-:W-:-:S05]  /*cc60*/  IMAD R22, R22, R28, R19 ;  /* 0x0000001c16167224 */ /* 0x000fca00078e0213 */
[----:B------:R-:W-:Y:S02]  /*cc70*/  SEL R19, R3, R22, !P0 ;  /* 0x0000001603137207 */ /* 0x000fe40004000000 */
[----:B------:R-:W-:-:S07]  /*cc80*/  SEL R22, R22, R3, !P0 ;  /* 0x0000000316167207 */ /* 0x000fce0004000000 */
.L_x_336:
[----:B------:R-:W-:-:S13]  /*cc90*/  LOP3.LUT P0, RZ, R0, 0xff, RZ, 0xc0, !PT ;  /* 0x000000ff00ff7812 */ /* 0x000fda000780c0ff */
[----:B------:R-:W-:Y:S05]  /*cca0*/  @P0 BRA `(.L_x_339) ;  /* 0xffffff4000f00947 */ /* 0x000fea000383ffff */
[----:B------:R-:W-:Y:S05]  /*ccb0*/  EXIT ;  /* 0x000000000000794d */ /* 0x000fea0003800000 */
.L_x_4:
[----:B0-----:R-:W-:Y:S01]  /*ccc0*/  ULDC.64 UR4, c[0x0][0x650] ;  /* 0x0001940000047ab9 */ /* 0x001fe20000000a00 */
        /* <DEDUP_REMOVED lines=25> */
.L_x_341:
[-CC-:B------:R-:W-:Y:S01]  /*ce60*/  SHF.R.U64 R12, R10, R2.reuse, R11.reuse ;  /* 0x000000020a0c7219 */ /* 0x180fe2000000120b */
[----:B------:R-:W0:Y:S01]  /*ce70*/  LDC R8, c[0x0][0x618] ;  /* 0x00018600ff087b82 */ /* 0x000e220000000800 */
[----:B------:R-:W-:Y:S01]  /*ce80*/  SHF.R.U32.HI R2, RZ, R2, R11 ;  /* 0x00000002ff027219 */ /* 0x000fe2000001160b */
[----:B------:R-:W-:Y:S01]  /*ce90*/  ULDC UR4, c[0x0][0x150] ;  /* 0x0000540000047ab9 */ /* 0x000fe20000000800 */
[----:B------:R-:W-:Y:S01]  /*cea0*/  IADD3 R5, P0, RZ, -R12, RZ ;  /* 0x8000000cff057210 */ /* 0x000fe20007f1e0ff */
[----:B------:R-:W-:Y:S01]  /*ceb0*/  IMAD.MOV.U32 R19, RZ, RZ, R17 ;  /* 0x000000ffff137224 */ /* 0x000fe200078e0011 */
[----:B------:R-:W-:-:S03]  /*cec0*/  I2FP.F32.U32 R6, R4 ;  /* 0x0000000400067245 */ /* 0x000fc60000201000 */
[----:B------:R-:W1:Y:S01]  /*ced0*/  LDC.64 R24, c[0x0][0x640] ;  /* 0x00019000ff187b82 */ /* 0x000e620000000a00 */
[----:B------:R-:W-:Y:S02]  /*cee0*/  IMAD.X R9, RZ, RZ, ~R2, P0 ;  /* 0x000000ffff097224 */ /* 0x000fe400000e0e02 */
[----:B------:R-:W-:Y:S01]  /*cef0*/  FMUL R11, R6, UR4 ;  /* 0x00000004060b7c20 */ /* 0x000fe20008400000 */
[----:B------:R-:W-:Y:S01]  /*cf00*/  IMAD.WIDE.U32 R6, R5, R20, R18 ;  /* 0x0000001405067225 */ /* 0x000fe200078e0012 */
[----:B------:R-:W-:-:S03]  /*cf10*/  ULDC UR4, c[0x0][0x154] ;  /* 0x0000550000047ab9 */ /* 0x000fc60000000800 */
[----:B------:R-:W-:Y:S01]  /*cf20*/  IMAD R2, R9, R20, RZ ;  /* 0x0000001409027224 */ /* 0x000fe200078e02ff */
[----:B------:R-:W2:Y:S01]  /*cf30*/  LDC R13, c[0x0][0x144] ;  /* 0x00005100ff0d7b82 */ /* 0x000ea20000000800 */
[----:B------:R-:W3:Y:S02]  /*cf40*/  F2I.U32.TRUNC.NTZ R11, R11 ;  /* 0x0000000b000b7305 */ /* 0x000ee4000020f000 */
[----:B------:R-:W-:-:S04]  /*cf50*/  IMAD R5, R5, R21, R2 ;  /* 0x0000001505057224 */ /* 0x000fc800078e0202 */
[----:B------:R-:W-:Y:S01]  /*cf60*/  IMAD.IADD R5, R7, 0x1, R5 ;  /* 0x0000000107057824 */ /* 0x000fe200078e0205 */
[----:B------:R-:W4:Y:S04]  /*cf70*/  LDC R14, c[0x0][0x608] ;  /* 0x00018200ff0e7b82 */ /* 0x000f280000000800 */
[-C--:B0-----:R-:W-:Y:S02]  /*cf80*/  SHF.R.U64 R10, R6, R8.reuse, R5 ;  /* 0x00000008060a7219 */ /* 0x081fe40000001205 */
[----:B------:R-:W-:Y:S02]  /*cf90*/  I2FP.F32.U32 R6, R3 ;  /* 0x0000000300067245 */ /* 0x000fe40000201000 */
[----:B------:R-:W0:Y:S01]  /*cfa0*/  LDC R9, c[0x0][0x658] ;  /* 0x00019600ff097b82 */ /* 0x000e220000000800 */
[----:B-1----:R-:W-:Y:S01]  /*cfb0*/  ISETP.NE.U32.AND P0, PT, R24, RZ, PT ;  /* 0x000000ff1800720c */ /* 0x002fe20003f05070 */
[----:B---3--:R-:W-:Y:S01]  /*cfc0*/  IMAD.MOV R2, RZ, RZ, -R11 ;  /* 0x000000ffff027224 */ /* 0x008fe200078e0a0b */
[----:B------:R-:W-:Y:S01]  /*cfd0*/  SHF.R.U32.HI R5, RZ, R8, R5 ;  /* 0x00000008ff057219 */ /* 0x000fe20000011605 */
[----:B------:R-:W-:Y:S01]  /*cfe0*/  FMUL R6, R6, UR4 ;  /* 0x0000000406067c20 */ /* 0x000fe20008400000 */
[----:B------:R-:W-:Y:S01]  /*cff0*/  ISETP.NE.AND.EX P0, PT, R25, RZ, PT, P0 ;  /* 0x000000ff1900720c */ /* 0x000fe20003f05300 */
[----:B------:R-:W-:-:S02]  /*d000*/  IMAD.MOV.U32 R8, RZ, RZ, -0x1 ;  /* 0xffffffffff087424 */ /* 0x000fc400078e00ff */
[----:B------:R-:W1:Y:S01]  /*d010*/  LDC R20, c[0x0][0x148] ;  /* 0x00005200ff147b82 */ /* 0x000e620000000800 */
[----:B--2---:R-:W-:Y:S02]  /*d020*/  IMAD R22, R13, R2, R4 ;  /* 0x000000020d167224 */ /* 0x004fe400078e0204 */
[----:B------:R-:W-:-:S05]  /*d030*/  IMAD.MOV.U32 R4, RZ, RZ, 0x1 ;  /* 0x00000001ff047424 */ /* 0x000fca00078e00ff */
[----:B------:R-:W2:Y:S01]  /*d040*/  LDC R19, c[0x0][0x600] ;  /* 0x00018000ff137b82 */ /* 0x000ea20000000800 */
[-CC-:B----4-:R-:W-:Y:S02]  /*d050*/  SHF.R.U64 R13, R10, R14.reuse, R5.reuse ;  /* 0x0000000e0a0d7219 */ /* 0x190fe40000001205 */
[----:B------:R-:W-:Y:S02]  /*d060*/  SHF.R.U32.HI R2, RZ, R14, R5 ;  /* 0x0000000eff027219 */ /* 0x000fe40000011605 */
[----:B------:R3:W4:Y:S03]  /*d070*/  F2I.U32.TRUNC.NTZ R14, R6 ;  /* 0x00000006000e7305 */ /* 0x000726000020f000 */
[----:B------:R-:W1:Y:S01]  /*d080*/  LDC R21, c[0x0][0x648] ;  /* 0x00019200ff157b82 */ /* 0x000e620000000800 */
[-C--:B0-----:R-:W-:Y:S02]  /*d090*/  SHF.R.U64 R15, R13, R9.reuse, R2 ;  /* 0x000000090d0f7219 */ /* 0x081fe40000001202 */
[----:B------:R-:W-:-:S02]  /*d0a0*/  SHF.L.U32 R8, R8, R9, RZ ;  /* 0x0000000908087219 */ /* 0x000fc400000006ff */
[-C--:B------:R-:W-:Y:S01]  /*d0b0*/  SHF.L.U32 R27, R4, R9.reuse, RZ ;  /* 0x00000009041b7219 */ /* 0x080fe200000006ff */
[----:B------:R-:W-:Y:S01]  /*d0c0*/  IMAD.MOV.U32 R4, RZ, RZ, R15 ;  /* 0x000000ffff047224 */ /* 0x000fe200078e000f */
[----:B------:R-:W-:Y:S01]  /*d0d0*/  SHF.R.U32.HI R5, RZ, R9, R2 ;  /* 0x00000009ff057219 */ /* 0x000fe20000011602 */
[----:B------:R-:W0:Y:S01]  /*d0e0*/  LDC R26, c[0x0][0x638] ;  /* 0x00018e00ff1a7b82 */ /* 0x000e220000000800 */
[----:B------:R-:W-:-:S07]  /*d0f0*/  LOP3.LUT R28, RZ, R8, RZ, 0x33, !PT ;  /* 0x00000008ff1c7212 */ /* 0x000fce00078e33ff */
[----:B------:R-:W0:Y:S01]  /*d100*/  LDC R29, c[0x0][0x610] ;  /* 0x00018400ff1d7b82 */ /* 0x000e220000000800 */
        /* <DEDUP_REMOVED lines=11> */
.L_x_342:
[----:B------:R-:W3:Y:S01]  /*d1c0*/  LDC R2, c[0x0][0x65c] ;  /* 0x00019700ff027b82 */ /* 0x000ee20000000800 */
[----:B-1----:R-:W-:Y:S01]  /*d1d0*/  SHF.R.U64 R5, R4, R21, R5 ;  /* 0x0000001504057219 */ /* 0x002fe20000001205 */
[----:B------:R-:W-:Y:S02]  /*d1e0*/  IMAD.MOV R14, RZ, RZ, -R14 ;  /* 0x000000ffff0e7224 */ /* 0x000fe400078e0a0e */
[----:B--2---:R-:W-:Y:S02]  /*d1f0*/  VIADD R9, R19, 0xffffffff ;  /* 0xffffffff13097836 */ /* 0x004fe40000000000 */
[----:B------:R-:W-:Y:S02]  /*d200*/  IMAD.MOV R4, RZ, RZ, -R5 ;  /* 0x000000ffff047224 */ /* 0x000fe400078e0a05 */
[----:B------:R-:W-:Y:S01]  /*d210*/  IMAD.MOV.U32 R6, RZ, RZ, R12 ;  /* 0x000000ffff067224 */ /* 0x000fe200078e000c */
[----:B---3--:R-:W-:Y:S02]  /*d220*/  ISETP.NE.AND P0, PT, R2, 0x1, PT ;  /* 0x000000010200780c */ /* 0x008fe40003f05270 */
[----:B------:R-:W-:-:S05]  /*d230*/  LOP3.LUT R2, R13, R28, RZ, 0xc0, !PT ;  /* 0x0000001c0d027212 */ /* 0x000fca00078ec0ff */
[----:B------:R-:W-:Y:S02]  /*d240*/  IMAD R7, R27, R5, R2 ;  /* 0x000000051b077224 */ /* 0x000fe400078e0202 */
[----:B0-----:R-:W-:Y:S02]  /*d250*/  IMAD R2, R4, R26, R15 ;  /* 0x0000001a04027224 */ /* 0x001fe400078e020f */
[----:B------:R-:W-:Y:S02]  /*d260*/  IMAD.MOV.U32 R5, RZ, RZ, 0x1 ;  /* 0x00000001ff057424 */ /* 0x000fe400078e00ff */
[----:B------:R-:W-:Y:S01]  /*d270*/  @P0 IMAD R22, R20, R14, R3 ;  /* 0x0000000e14160224 */ /* 0x000fe200078e0203 */
[----:B------:R-:W-:-:S03]  /*d280*/  LOP3.LUT R3, R10, R9, RZ, 0xc0, !PT ;  /* 0x000000090a037212 */ /* 0x000fc600078ec0ff */
[----:B------:R-:W-:Y:S02]  /*d290*/  IMAD R7, R7, R29, R22 ;  /* 0x0000001d07077224 */ /* 0x000fe400078e0216 */
[----:B------:R-:W-:Y:S01]  /*d2a0*/  IMAD R4, R2, R19, R3 ;  /* 0x0000001302047224 */ /* 0x000fe200078e0203 */
[----:B------:R-:W-:-:S04]  /*d2b0*/  PRMT R2, R5, 0x7610, R2 ;  /* 0x0000761005027816 */ /* 0x000fc80000000002 */
[----:B------:R-:W-:Y:S02]  /*d2c0*/  SEL R13, R4, R7, !P0 ;  /* 0x00000007040d7207 */ /* 0x000fe40004000000 */
[----:B------:R-:W-:-:S07]  /*d2d0*/  SEL R7, R7, R4, !P0 ;  /* 0x0000000407077207 */ /* 0x000fce0004000000 */
.L_x_340:
[----:B------:R-:W-:-:S08]  /*d2e0*/  NOP ;  /* 0x0000000000007918 */ /* 0x000fd00000000000 */
[----:B------:R-:W0:-:S00]  /*d2f0*/  USETMAXREG.DEALLOC.CTAPOOL 0x28 ;  /* 0x00000028000079c8 */ /* 0x000e0000080e0500 */
[----:B0-----:R-:W-:-:S13]  /*d300*/  ISETP.NE.AND P0, PT, R0, RZ, PT ;  /* 0x000000ff0000720c */ /* 0x001fda0003f05270 */
[----:B------:R-:W-:Y:S05]  /*d310*/  @P0 EXIT ;  /* 0x000000000000094d */ /* 0x000fea0003800000 */
[----:B------:R-:W-:Y:S01]  /*d320*/  LOP3.LUT P0, RZ, R2, 0xff, RZ, 0xc0, !PT ;  /* 0x000000ff02ff7812 */ /* 0x000fe2000780c0ff */
[----:B------:R-:W-:Y:S02]  /*d330*/  IMAD.MOV.U32 R0, RZ, RZ, 0x1 ;  /* 0x00000001ff007424 */ /* 0x000fe400078e00ff */
[----:B------:R-:W-:-:S10]  /*d340*/  IMAD.MOV.U32 R11, RZ, RZ, RZ ;  /* 0x000000ffff0b7224 */ /* 0x000fd400078e00ff */
[----:B------:R-:W-:Y:S05]  /*d350*/  @!P0 BRA `(.L_x_343) ;  /* 0x0000000c00408947 */ /* 0x000fea0003800000 */
[----:B------:R-:W0:Y:S01]  /*d360*/  LDC R0, c[0x0][0x28c] ;  /* 0x0000a300ff007b82 */ /* 0x000e220000000800 */
[----:B------:R-:W-:Y:S01]  /*d370*/  ULDC UR5, c[0x0][0x600] ;  /* 0x0001800000057ab9 */ /* 0x000fe20000000800 */
[----:B------:R-:W-:Y:S01]  /*d380*/  ULDC UR4, c[0x0][0xc] ;  /* 0x0000030000047ab9 */ /* 0x000fe20000000800 */
[----:B------:R-:W-:Y:S01]  /*d390*/  UIADD3 UR16, UR5, -0x1, URZ ;  /* 0xffffffff05107890 */ /* 0x000fe2000fffe03f */
[C---:B------:R-:W-:Y:S01]  /*d3a0*/  LOP3.LUT P2, RZ, R23.reuse, 0x7f, RZ, 0xc0, !PT ;  /* 0x0000007f17ff7812 */ /* 0x040fe2000784c0ff */
[----:B------:R-:W-:Y:S01]  /*d3b0*/  ULDC UR6, c[0x0][0x658] ;  /* 0x0001960000067ab9 */ /* 0x000fe20000000800 */
[----:B------:R-:W-:Y:S01]  /*d3c0*/  ULDC UR5, c[0x0][0x10] ;  /* 0x0000040000057ab9 */ /* 0x000fe20000000800 */
[----:B------:R-:W-:Y:S01]  /*d3d0*/  UMOV UR7, 0xffffffff ;  /* 0xffffffff00077882 */ /* 0x000fe20000000000 */
[----:B------:R-:W-:Y:S01]  /*d3e0*/  UMOV UR8, 0x1 ;  /* 0x0000000100087882 */ /* 0x000fe20000000000 */
[----:B------:R-:W-:Y:S01]  /*d3f0*/  UIMAD.WIDE.U32 UR4, UR4, UR5, URZ ;  /* 0x00000005040472a5 */ /* 0x000fe2000f8e003f */
[----:B------:R-:W-:Y:S01]  /*d400*/  LOP3.LUT P0, RZ, R23, 0x1f, RZ, 0xc0, !PT ;  /* 0x0000001f17ff7812 */ /* 0x000fe2000780c0ff */
[----:B------:R-:W-:Y:S01]  /*d410*/  USHF.L.U32 UR7, UR7, UR6, URZ ;  /* 0x0000000607077299 */ /* 0x000fe2000800063f */
[----:B------:R-:W-:Y:S01]  /*d420*/  BSSY B0, `(.L_x_343) ;  /* 0x00000c3000007945 */ /* 0x000fe20003800000 */
[----:B------:R-:W-:Y:S01]  /*d430*/  USHF.L.U32 UR18, UR8, UR6, URZ ;  /* 0x0000000608127299 */ /* 0x000fe2000800063f */
[----:B------:R-:W-:Y:S01]  /*d440*/  IMAD.MOV.U32 R12, RZ, RZ, 0x1 ;  /* 0x00000001ff0c7424 */ /* 0x000fe200078e00ff */
[----:B------:R-:W-:Y:S01]  /*d450*/  LOP3.LUT R10, R16, 0x2, RZ, 0xfc, !PT ;  /* 0x00000002100a7812 */ /* 0x000fe200078efcff */
[----:B------:R-:W-:Y:S01]  /*d460*/  ULDC UR6, c[0x0][0x14] ;  /* 0x0000050000067ab9 */ /* 0x000fe20000000800 */
[----:B------:R-:W-:Y:S01]  /*d470*/  PLOP3.LUT P0, PT, P0, P2, PT, 0x8a, 0x0 ;  /* 0x000000000000781c */ /* 0x000fe20000705172 */
[----:B------:R-:W-:Y:S01]  /*d480*/  UIMAD.WIDE.U32 UR20, UR4, UR6, URZ ;  /* 0x00000006041472a5 */ /* 0x000fe2000f8e003f */
[----:B------:R-:W-:Y:S01]  /*d490*/  IMAD.MOV.U32 R11, RZ, RZ, RZ ;  /* 0x000000ffff0b7224 */ /* 0x000fe200078e00ff */
[----:B------:R-:W-:-:S02]  /*d4a0*/  UIMAD UR13, UR5, UR6, URZ ;  /* 0x00000006050d72a4 */ /* 0x000fc4000f8e023f */
[----:B------:R-:W-:Y:S01]  /*d4b0*/  ULOP3.LUT UR17, URZ, UR7, URZ, 0x33, !UPT ;  /* 0x000000073f117292 */ /* 0x000fe2000f8e333f */
[----:B0-----:R-:W-:Y:S01]  /*d4c0*/  VIADD R0, R0, 0xf ;  /* 0x0000000f00007836 */ /* 0x001fe20000000000 */
[----:B------:R-:W-:Y:S01]  /*d4d0*/  UIADD3 UR13, UR21, UR13, URZ ;  /* 0x0000000d150d7290 */ /* 0x000fe2000fffe03f */
[----:B------:R-:W-:-:S03]  /*d4e0*/  ULDC.64 UR22, c[0x0][0x198] ;  /* 0x0000660000167ab9 */ /* 0x000fc60000000a00 */
[----:B------:R-:W-:-:S04]  /*d4f0*/  SHF.R.S32.HI R3, RZ, 0x1f, R0 ;  /* 0x0000001fff037819 */ /* 0x000fc80000011400 */
[----:B------:R-:W-:Y:S01]  /*d500*/  LEA.HI R3, R3, R0, RZ, 0x4 ;  /* 0x0000000003037211 */ /* 0x000fe200078f20ff */
[----:B------:R-:W-:-:S03]  /*d510*/  IMAD.MOV.U32 R0, RZ, RZ, 0x1 ;  /* 0x00000001ff007424 */ /* 0x000fc600078e00ff */
[----:B------:R-:W-:-:S05]  /*d520*/  SHF.R.S32.HI R8, RZ, 0x4, R3 ;  /* 0x00000004ff087819 */ /* 0x000fca0000011403 */
[----:B------:R-:W-:-:S07]  /*d530*/  VIADD R9, R8, 0x1 ;  /* 0x0000000108097836 */ /* 0x000fce0000000000 */
.L_x_355:
[----:B------:R-:W-:-:S03]  /*d540*/  UMOV UR4, 0xffffffff ;  /* 0xffffffff00047882 */ /* 0x000fc60000000000 */
[----:B------:R-:W-:Y:S05]  /*d550*/  BRA.DIV UR4, `(.L_x_344) ;  /* 0x0000001204cc7947 */ /* 0x000fea000b800000 */
[----:B------:R-:W-:-:S13]  /*d560*/  ELECT P6, URZ, PT ;  /* 0x00000000003f782f */ /* 0x000fda00038c0000 */
.L_x_374:
[----:B------:R-:W0:Y:S01]  /*d570*/  LDC R2, c[0x0][0x28c] ;  /* 0x0000a300ff027b82 */ /* 0x000e220000000800 */
[----:B------:R-:W-:Y:S01]  /*d580*/  BSSY B1, `(.L_x_345) ;  /* 0x0000037000017945 */ /* 0x000fe20003800000 */
[----:B0-----:R-:W-:-:S13]  /*d590*/  ISETP.LT.OR P6, PT, R2, 0x1, !P6 ;  /* 0x000000010200780c */ /* 0x001fda00077c1670 */
[----:B------:R-:W-:Y:S05]  /*d5a0*/  @P6 BRA `(.L_x_346) ;  /* 0x0000000000d06947 */ /* 0x000fea0003800000 */
[----:B------:R-:W-:Y:S02]  /*d5b0*/  IMAD R13, R13, 0x50, RZ ;  /* 0x000000500d0d7824 */ /* 0x000fe400078e02ff */
[----:B------:R-:W-:Y:S02]  /*d5c0*/  IMAD.SHL.U32 R15, R7, 0x200, RZ ;  /* 0x00000200070f7824 */ /* 0x000fe400078e00ff */
[----:B------:R-:W-:Y:S02]  /*d5d0*/  IMAD.MOV.U32 R20, RZ, RZ, RZ ;  /* 0x000000ffff147224 */ /* 0x000fe400078e00ff */
[----:B------:R-:W-:Y:S02]  /*d5e0*/  IMAD.MOV.U32 R2, RZ, RZ, R9 ;  /* 0x000000ffff027224 */ /* 0x000fe400078e0009 */
[----:B------:R-:W-:Y:S02]  /*d5f0*/  IMAD.MOV.U32 R3, RZ, RZ, R0 ;  /* 0x000000ffff037224 */ /* 0x000fe400078e0000 */
[----:B------:R-:W-:-:S07]  /*d600*/  IMAD.MOV.U32 R4, RZ, RZ, R11 ;  /* 0x000000ffff047224 */ /* 0x000fce00078e000b */
.L_x_350:
[----:B------:R-:W0:Y:S01]  /*d610*/  S2R R14, SR_CgaCtaId ;  /* 0x00000000000e7919 */ /* 0x000e220000008800 */
[----:B------:R-:W-:Y:S01]  /*d620*/  MOV R5, 0x400 ;  /* 0x0000040000057802 */ /* 0x000fe20000000f00 */
[----:B------:R-:W1:Y:S03]  /*d630*/  @!P2 LDC R7, c[0x0][0x500] ;  /* 0x00014000ff07ab82 */ /* 0x000e660000000800 */
[----:B0-----:R-:W-:Y:S02]  /*d640*/  LEA R19, R14, R5, 0x18 ;  /* 0x000000050e137211 */ /* 0x001fe400078ec0ff */
[----:B------:R-:W-:-:S03]  /*d650*/  SHF.L.U32 R5, R3, 0x1f, RZ ;  /* 0x0000001f03057819 */ /* 0x000fc600000006ff */
[----:B------:R-:W-:-:S04]  /*d660*/  IMAD R14, R4, 0x8, R19 ;  /* 0x00000008040e7824 */ /* 0x000fc800078e0213 */
[----:B------:R-:W0:Y:S02]  /*d670*/  SYNCS.PHASECHK.TRANS64.TRYWAIT P1, [R14+URZ+0x60], R5 ;  /* 0x000060050e0075a7 */ /* 0x000e24000802017f */
[----:B01----:R-:W-:Y:S05]  /*d680*/  @!P1 BRA `(.L_x_347) ;  /* 0x0000001000a09947 */ /* 0x003fea0003800000 */
.L_x_375:
[----:B0-----:R-:W-:Y:S01]  /*d690*/  PRMT R5, R10, 0x9910, RZ ;  /* 0x000099100a057816 */ /* 0x001fe200000000ff */
[----:B------:R0:W-:Y:S03]  /*d6a0*/  @!P2 SYNCS.ARRIVE.TRANS64 RZ, [R14+URZ], R7 ;  /* 0x000000070effa9a7 */ /* 0x0001e6000800003f */
[----:B------:R-:W-:-:S13]  /*d6b0*/  ISETP.NE.AND P1, PT, R5, 0x2, PT ;  /* 0x000000020500780c */ /* 0x000fda0003f25270 */
[----:B0-----:R-:W-:Y:S05]  /*d6c0*/  @P1 BRA `(.L_x_348) ;  /* 0x0000000000041947 */ /* 0x001fea0003800000 */
[----:B------:R-:W-:Y:S01]  /*d6d0*/  BPT.TRAP 0x1 ;  /* 0x000000040000795c */ /* 0x000fe20000300000 */
.L_x_348:
[----:B------:R-:W-:Y:S05]  /*d6e0*/  @P0 BRA `(.L_x_349) ;  /* 0x0000000000040947 */ /* 0x000fea0003800000 */
[----:B------:R-:W-:Y:S01]  /*d6f0*/  BPT.TRAP 0x1 ;  /* 0x000000040000795c */ /* 0x000fe20000300000 */
.L_x_349:
[--C-:B------:R-:W-:Y:S01]  /*d700*/  IMAD R5, R4, 0x4000, R19.reuse ;  /* 0x0000400004057824 */ /* 0x100fe200078e0213 */
[----:B------:R-:W-:Y:S01]  /*d710*/  R2UR UR9, R14 ;  /* 0x000000000e0972ca */ /* 0x000fe200000e0000 */
[----:B------:R-:W-:Y:S01]  /*d720*/  IMAD R19, R4, 0xa00, R19 ;  /* 0x00000a0004137824 */ /* 0x000fe200078e0213 */
[----:B------:R-:W-:Y:S01]  /*d730*/  UIADD3 UR4, UP0, UR22, 0xf0, URZ ;  /* 0x000000f016047890 */ /* 0x000fe2000ff1e03f */
[----:B------:R-:W-:Y:S01]  /*d740*/  VIADD R2, R2, 0xffffffff ;  /* 0xffffffff02027836 */ /* 0x000fe20000000000 */
[----:B------:R-:W-:Y:S01]  /*d750*/  R2UR UR5, R5 ;  /* 0x00000000050572ca */ /* 0x000fe200000e0000 */
[----:B------:R-:W-:Y:S01]  /*d760*/  UIADD3 UR24, UP1, UR22, 0x1f0, URZ ;  /* 0x000001f016187890 */ /* 0x000fe2000ff3e03f */
[----:B------:R-:W-:Y:S01]  /*d770*/  R2UR UR8, R19 ;  /* 0x00000000130872ca */ /* 0x000fe200000e0000 */
[----:B------:R-:W-:Y:S01]  /*d780*/  VIADD R4, R4, 0x1 ;  /* 0x0000000104047836 */ /* 0x000fe20000000000 */
[----:B------:R-:W-:Y:S01]  /*d790*/  R2UR UR11, R15 ;  /* 0x000000000f0b72ca */ /* 0x000fe200000e0000 */
[----:B------:R-:W-:Y:S01]  /*d7a0*/  UIADD3.X UR25, URZ, UR23, URZ, UP1, !UPT ;  /* 0x000000173f197290 */ /* 0x000fe20008ffe43f */
[----:B------:R-:W-:Y:S01]  /*d7b0*/  R2UR UR10, R20 ;  /* 0x00000000140a72ca */ /* 0x000fe200000e0000 */
[----:B------:R-:W-:Y:S01]  /*d7c0*/  UMOV UR6, 0x0 ;  /* 0x0000000000067882 */ /* 0x000fe20000000000 */
[----:B------:R-:W-:Y:S01]  /*d7d0*/  R2UR UR12, R6 ;  /* 0x00000000060c72ca */ /* 0x000fe200000e0000 */
[----:B------:R-:W-:Y:S01]  /*d7e0*/  UMOV UR7, 0x10000000 ;  /* 0x1000000000077882 */ /* 0x000fe20000000000 */
[----:B------:R-:W-:Y:S01]  /*d7f0*/  R2UR UR19, R13 ;  /* 0x000000000d1372ca */ /* 0x000fe200000e0000 */
[----:B------:R-:W-:Y:S01]  /*d800*/  VIADD R20, R20, 0x10 ;  /* 0x0000001014147836 */ /* 0x000fe20000000000 */
[----:B------:R-:W-:Y:S01]  /*d810*/  ISETP.GT.AND P3, PT, R2, 0x1, PT ;  /* 0x000000010200780c */ /* 0x000fe20003f64270 */
[----:B------:R-:W-:Y:S01]  /*d820*/  UIADD3 UR14, UR5, 0x180, URZ ;  /* 0x00000180050e7890 */ /* 0x000fe2000fffe03f */
[----:B------:R-:W-:Y:S01]  /*d830*/  ISETP.NE.AND P1, PT, R4, 0xc, PT ;  /* 0x0000000c0400780c */ /* 0x000fe20003f25270 */
[----:B------:R-:W-:-:S02]  /*d840*/  UIADD3.X UR5, URZ, UR23, URZ, UP0, !UPT ;  /* 0x000000173f057290 */ /* 0x000fc400087fe43f */
[----:B------:R-:W-:Y:S01]  /*d850*/  UIADD3 UR15, UR8, 0x30180, URZ ;  /* 0x00030180080f7890 */ /* 0x000fe2000fffe03f */
[----:B------:R-:W-:Y:S02]  /*d860*/  SEL R14, RZ, 0x1, P1 ;  /* 0x00000001ff0e7807 */ /* 0x000fe40000800000 */
[----:B------:R-:W-:Y:S01]  /*d870*/  UMOV UR8, UR14 ;  /* 0x0000000e00087c82 */ /* 0x000fe20008000000 */
[----:B------:R-:W-:Y:S02]  /*d880*/  SEL R4, R4, RZ, P1 ;  /* 0x000000ff04047207 */ /* 0x000fe40000800000 */
[----:B------:R-:W-:Y:S01]  /*d890*/  LOP3.LUT R3, R3, R14, RZ, 0x3c, !PT ;  /* 0x0000000e03037212 */ /* 0x000fe200078e3cff */
[----:B------:R0:W-:Y:S02]  /*d8a0*/  UTMALDG.3D [UR8], [UR4], desc[UR6] ;  /* 0x00000608040075b4 */ /* 0x0001e40008011000 */
[----:B0-----:R-:W-:Y:S01]  /*d8b0*/  UMOV UR8, UR15 ;  /* 0x0000000f00087c82 */ /* 0x001fe20008000000 */
[----:B------:R-:W-:-:S02]  /*d8c0*/  UMOV UR11, UR19 ;  /* 0x00000013000b7c82 */ /* 0x000fc40008000000 */
[----:B------:R0:W-:Y:S02]  /*d8d0*/  UTMALDG.3D [UR8], [UR24], desc[UR6] ;  /* 0x00000608180075b4 */ /* 0x0001e40008011000 */
[----:B0-----:R-:W-:Y:S05]  /*d8e0*/  @P3 BRA `(.L_x_350) ;  /* 0xfffffffc00483947 */ /* 0x001fea000383ffff */
.L_x_346:
[----:B------:R-:W-:Y:S05]  /*d8f0*/  BSYNC B1 ;  /* 0x0000000000017941 */ /* 0x000fea0003800000 */
.L_x_345:
[----:B------:R-:W-:Y:S01]  /*d900*/  LOP3.LUT P3, RZ, R12, 0xff, RZ, 0xc0, !PT ;  /* 0x000000ff0cff7812 */ /* 0x000fe2000786c0ff */
[----:B------:R-:W-:Y:S01]  /*d910*/  IMAD.IADD R4, R8, 0x1, R11 ;  /* 0x0000000108047824 */ /* 0x000fe200078e020b */
[----:B------:R-:W-:Y:S01]  /*d920*/  IADD3 R18, P4, R18, UR20, RZ ;  /* 0x0000001412127c10 */ /* 0x000fe2000ff9e0ff */
[----:B------:R-:W-:Y:S01]  /*d930*/  ULDC.64 UR4, c[0x0][0x650] ;  /* 0x0001940000047ab9 */ /* 0x000fe20000000a00 */
[----:B------:R-:W-:Y:S01]  /*d940*/  BSSY B1, `(.L_x_351) ;  /* 0x000006e000017945 */ /* 0x000fe20003800000 */
[----:B------:R-:W-:Y:S01]  /*d950*/  IMAD.MOV.U32 R7, RZ, RZ, -0x1 ;  /* 0xffffffffff077424 */ /* 0x000fe200078e00ff */
[----:B------:R-:W-:Y:S01]  /*d960*/  ISETP.GT.U32.AND P1, PT, R4, 0xb, PT ;  /* 0x0000000b0400780c */ /* 0x000fe20003f24070 */
[----:B------:R-:W-:Y:S01]  /*d970*/  IMAD.MOV.U32 R13, RZ, RZ, -0x1 ;  /* 0xffffffffff0d7424 */ /* 0x000fe200078e00ff */
[----:B------:R-:W-:Y:S01]  /*d980*/  IADD3.X R17, R17, UR13, RZ, P4, !PT ;  /* 0x0000000d11117c10 */ /* 0x000fe2000a7fe4ff */
[----:B------:R-:W-:Y:S01]  /*d990*/  IMAD.MOV.U32 R6, RZ, RZ, -0x1 ;  /* 0xffffffffff067424 */ /* 0x000fe200078e00ff */
[----:B------:R-:W-:-:S02]  /*d9a0*/  ISETP.LT.U32.AND P1, PT, R8, 0xc, P1 ;  /* 0x0000000c0800780c */ /* 0x000fc40000f21070 */
[----:B------:R-:W-:Y:S01]  /*d9b0*/  PRMT R12, RZ, 0x7610, R12 ;  /* 0x00007610ff0c7816 */ /* 0x000fe2000000000c */
[----:B------:R-:W0:Y:S01]  /*d9c0*/  @P3 S2R R3, SR_CgaCtaId ;  /* 0x0000000000033919 */ /* 0x000e220000008800 */
[----:B------:R-:W-:-:S04]  /*d9d0*/  @P3 MOV R2, 0x400 ;  /* 0x0000040000023802 */ /* 0x000fc80000000f00 */
[----:B0-----:R-:W-:Y:S01]  /*d9e0*/  @P3 LEA R5, R3, R2, 0x18 ;  /* 0x0000000203053211 */ /* 0x001fe200078ec0ff */
[----:B------:R-:W-:-:S03]  /*d9f0*/  IMAD.WIDE.U32 R2, R4, -0x55555555, RZ ;  /* 0xaaaaaaab04027825 */ /* 0x000fc600078e00ff */
[----:B------:R0:W-:Y:S01]  /*da00*/  @P3 SYNCS.ARRIVE.TRANS64.A1T0 RZ, [R5+URZ+0xd8], RZ ;  /* 0x0000d8ff05ff39a7 */ /* 0x0001e2000810003f */
[----:B------:R-:W-:Y:S02]  /*da10*/  ISETP.GE.U32.AND P3, PT, R8, 0xc, PT ;  /* 0x0000000c0800780c */ /* 0x000fe40003f66070 */
[----:B------:R-:W-:Y:S02]  /*da20*/  PRMT R2, RZ, 0x7610, R2 ;  /* 0x00007610ff027816 */ /* 0x000fe40000000002 */
[----:B0-----:R-:W-:Y:S02]  /*da30*/  SHF.R.U32.HI R5, RZ, 0x3, R3 ;  /* 0x00000003ff057819 */ /* 0x001fe40000011603 */
[----:B------:R-:W-:Y:S02]  /*da40*/  SEL R3, RZ, 0x1, !P1 ;  /* 0x00000001ff037807 */ /* 0x000fe40004800000 */
[----:B------:R-:W-:Y:S01]  /*da50*/  ISETP.GE.U32.AND P1, PT, R18, UR4, PT ;  /* 0x0000000412007c0c */ /* 0x000fe2000bf26070 */
[----:B------:R-:W-:Y:S01]  /*da60*/  IMAD R11, R5, -0xc, R4 ;  /* 0xfffffff4050b7824 */ /* 0x000fe200078e0204 */
[----:B------:R-:W-:-:S02]  /*da70*/  LOP3.LUT R0, R0, R3, RZ, 0x3c, !PT ;  /* 0x0000000300007212 */ /* 0x000fc400078e3cff */
[----:B------:R-:W-:Y:S02]  /*da80*/  ISETP.GE.U32.AND.EX P1, PT, R17, UR5, PT, P1 ;  /* 0x0000000511007c0c */ /* 0x000fe4000bf26110 */
[----:B------:R-:W-:-:S11]  /*da90*/  @P3 LOP3.LUT R0, R0, 0x1, R5, 0x78, !PT ;  /* 0x0000000100003812 */ /* 0x000fd600078e7805 */
[----:B------:R-:W-:Y:S05]  /*daa0*/  @P1 BRA `(.L_x_352) ;  /* 0x00000004005c1947 */ /* 0x000fea0003800000 */
[----:B------:R-:W-:Y:S01]  /*dab0*/  ULDC.64 UR4, c[0x0][0x628] ;  /* 0x00018a0000047ab9 */ /* 0x000fe20000000a00 */
[----:B------:R-:W0:Y:S01]  /*dac0*/  S2R R14, SR_CTAID.X ;  /* 0x00000000000e7919 */ /* 0x000e220000002500 */
[----:B------:R-:W-:Y:S01]  /*dad0*/  ISETP.NE.U32.AND P1, PT, RZ, UR4, PT ;  /* 0x00000004ff007c0c */ /* 0x000fe2000bf25070 */
[----:B------:R-:W-:Y:S01]  /*dae0*/  ULDC UR7, c[0x0][0x630] ;  /* 0x00018c0000077ab9 */ /* 0x000fe20000000800 */
[----:B------:R-:W-:Y:S01]  /*daf0*/  IMAD.MOV.U32 R2, RZ, RZ, R18 ;  /* 0x000000ffff027224 */ /* 0x000fe200078e0012 */
[----:B------:R-:W1:Y:S01]  /*db00*/  S2R R13, SR_CTAID.Y ;  /* 0x00000000000d7919 */ /* 0x000e620000002600 */
[----:B------:R-:W-:Y:S01]  /*db10*/  ISETP.NE.AND.EX P1, PT, RZ, UR5, PT, P1 ;  /* 0x00000005ff007c0c */ /* 0x000fe2000bf25310 */
[----:B------:R-:W-:-:S12]  /*db20*/  IMAD.MOV.U32 R3, RZ, RZ, R17 ;  /* 0x000000ffff037224 */ /* 0x000fd800078e0011 */
[----:B------:R-:W-:Y:S05]  /*db30*/  @!P1 BRA `(.L_x_353) ;  /* 0x0000000000289947 */ /* 0x000fea0003800000 */
[----:B------:R-:W-:Y:S02]  /*db40*/  ULDC UR6, c[0x0][0x634] ;  /* 0x00018d0000067ab9 */ /* 0x000fe40000000800 */
[----:B------:R-:W-:-:S05]  /*db50*/  IADD3 R7, P1, R18, UR6, RZ ;  /* 0x0000000612077c10 */ /* 0x000fca000ff3e0ff */
[----:B------:R-:W-:-:S04]  /*db60*/  IMAD.X R15, RZ, RZ, R17, P1 ;  /* 0x000000ffff0f7224 */ /* 0x000fc800008e0611 */
[----:B------:R-:W-:-:S04]  /*db70*/  IMAD.WIDE.U32 R4, R15, UR4, RZ ;  /* 0x000000040f047c25 */ /* 0x000fc8000f8e00ff */
[----:B------:R-:W-:-:S04]  /*db80*/  IMAD.WIDE.U32 R4, P1, R7, UR5, R4 ;  /* 0x0000000507047c25 */ /* 0x000fc8000f820004 */
[----:B------:R-:W-:-:S04]  /*db90*/  IMAD.WIDE.U32 R6, R7, UR4, RZ ;  /* 0x0000000407067c25 */ /* 0x000fc8000f8e00ff */
[----:B------:R-:W-:Y:S01]  /*dba0*/  IMAD.X R3, RZ, RZ, RZ, P1 ;  /* 0x000000ffff037224 */ /* 0x000fe200008e06ff */
[----:B------:R-:W-:Y:S01]  /*dbb0*/  IADD3 RZ, P1, R7, R4, RZ ;  /* 0x0000000407ff7210 */ /* 0x000fe20007f3e0ff */
[----:B------:R-:W-:-:S04]  /*dbc0*/  IMAD.MOV.U32 R2, RZ, RZ, R5 ;  /* 0x000000ffff027224 */ /* 0x000fc800078e0005 */
[----:B------:R-:W-:-:S08]  /*dbd0*/  IMAD.WIDE.U32.X R2, R15, UR5, R2, P1 ;  /* 0x000000050f027c25 */ /* 0x000fd000088e0402 */
.L_x_353:
[--C-:B------:R-:W-:Y:S01]  /*dbe0*/  SHF.R.U64 R6, R2, UR7, R3.reuse ;  /* 0x0000000702067c19 */ /* 0x100fe20008001203 */
[----:B------:R-:W-:Y:S01]  /*dbf0*/  ULDC.64 UR4, c[0x0][0x620] ;  /* 0x0001880000047ab9 */ /* 0x000fe20000000a00 */
[----:B------:R-:W-:Y:S01]  /*dc00*/  SHF.R.U32.HI R2, RZ, UR7, R3 ;  /* 0x00000007ff027c19 */ /* 0x000fe20008011603 */
[----:B------:R-:W-:Y:S01]  /*dc10*/  IMAD.MOV.U32 R3, RZ, RZ, R17 ;  /* 0x000000ffff037224 */ /* 0x000fe200078e0011 */
[----:B------:R-:W-:Y:S01]  /*dc20*/  IADD3 R5, P1, RZ, -R6, RZ ;  /* 0x80000006ff057210 */ /* 0x000fe20007f3e0ff */
[----:B------:R-:W2:Y:S01]  /*dc30*/  LDC R25, c[0x0][0x144] ;  /* 0x00005100ff197b82 */ /* 0x000ea20000000800 */
[----:B0-----:R-:W-:Y:S01]  /*dc40*/  I2FP.F32.U32 R7, R14 ;  /* 0x0000000e00077245 */ /* 0x001fe20000201000 */
[----:B------:R-:W-:Y:S01]  /*dc50*/  ULDC.64 UR8, c[0x0][0x640] ;  /* 0x0001900000087ab9 */ /* 0x000fe20000000a00 */
[----:B------:R-:W-:Y:S01]  /*dc60*/  ULDC UR6, c[0x0][0x608] ;  /* 0x0001820000067ab9 */ /* 0x000fe20000000800 */
[----:B------:R-:W-:Y:S01]  /*dc70*/  IMAD.X R2, RZ, RZ, ~R2, P1 ;  /* 0x000000ffff027224 */ /* 0x000fe200008e0e02 */
[----:B------:R-:W-:-:S03]  /*dc80*/  ISETP.NE.U32.AND P1, PT, RZ, UR8, PT ;  /* 0x00000008ff007c0c */ /* 0x000fc6000bf25070 */
[----:B------:R-:W-:Y:S01]  /*dc90*/  IMAD R4, R2, UR4, RZ ;  /* 0x0000000402047c24 */ /* 0x000fe2000f8e02ff */
[----:B------:R-:W0:Y:S01]  /*dca0*/  LDC R20, c[0x0][0x148] ;  /* 0x00005200ff147b82 */ /* 0x000e220000000800 */
[----:B------:R-:W-:Y:S01]  /*dcb0*/  IMAD.MOV.U32 R2, RZ, RZ, R18 ;  /* 0x000000ffff027224 */ /* 0x000fe200078e0012 */
[----:B------:R-:W-:-:S03]  /*dcc0*/  ISETP.NE.AND.EX P1, PT, RZ, UR9, PT, P1 ;  /* 0x00000009ff007c0c */ /* 0x000fc6000bf25310 */
[----:B------:R-:W-:Y:S01]  /*dcd0*/  IMAD.WIDE.U32 R2, R5, UR4, R2 ;  /* 0x0000000405027c25 */ /* 0x000fe2000f8e0002 */
[----:B------:R-:W-:-:S03]  /*dce0*/  ULDC UR4, c[0x0][0x150] ;  /* 0x0000540000047ab9 */ /* 0x000fc60000000800 */
[----:B------:R-:W-:Y:S02]  /*dcf0*/  IMAD R5, R5, UR5, R4 ;  /* 0x0000000505057c24 */ /* 0x000fe4000f8e0204 */
[----:B------:R-:W-:Y:S01]  /*dd00*/  FMUL R4, R7, UR4 ;  /* 0x0000000407047c20 */ /* 0x000fe20008400000 */
[----:B------:R-:W-:Y:S01]  /*dd10*/  ULDC UR4, c[0x0][0x618] ;  /* 0x0001860000047ab9 */ /* 0x000fe20000000800 */
[----:B------:R-:W-:Y:S01]  /*dd20*/  ULDC UR5, c[0x0][0x154] ;  /* 0x0000550000057ab9 */ /* 0x000fe20000000800 */
[----:B------:R-:W-:-:S03]  /*dd30*/  IMAD.IADD R3, R3, 0x1, R5 ;  /* 0x0000000103037824 */ /* 0x000fc600078e0205 */
[----:B------:R-:W3:Y:S02]  /*dd40*/  F2I.U32.TRUNC.NTZ R4, R4 ;  /* 0x0000000400047305 */ /* 0x000ee4000020f000 */
[----:B------:R-:W-:Y:S02]  /*dd50*/  SHF.R.U64 R7, R2, UR4, R3 ;  /* 0x0000000402077c19 */ /* 0x000fe40008001203 */
[----:B-1----:R-:W-:-:S05]  /*dd60*/  I2FP.F32.U32 R2, R13 ;  /* 0x0000000d00027245 */ /* 0x002fca0000201000 */
[----:B------:R-:W-:Y:S01]  /*dd70*/  FMUL R21, R2, UR5 ;  /* 0x0000000502157c20 */ /* 0x000fe20008400000 */
[----:B------:R-:W-:Y:S01]  /*dd80*/  SHF.R.U32.HI R2, RZ, UR4, R3 ;  /* 0x00000004ff027c19 */ /* 0x000fe20008011603 */
[----:B------:R-:W-:-:S03]  /*dd90*/  ULDC UR4, c[0x0][0x658] ;  /* 0x0001960000047ab9 */ /* 0x000fc60000000800 */
[--C-:B------:R-:W-:Y:S01]  /*dda0*/  SHF.R.U64 R19, R7, UR6, R2.reuse ;  /* 0x0000000607137c19 */ /* 0x100fe20008001202 */
[----:B------:R-:W1:Y:S01]  /*ddb0*/  F2I.U32.TRUNC.NTZ R21, R21 ;  /* 0x0000001500157305 */ /* 0x000e62000020f000 */
[----:B------:R-:W-:Y:S01]  /*ddc0*/  SHF.R.U32.HI R2, RZ, UR6, R2 ;  /* 0x00000006ff027c19 */ /* 0x000fe20008011602 */
[----:B---3--:R-:W-:-:S03]  /*ddd0*/  IMAD.MOV R4, RZ, RZ, -R4 ;  /* 0x000000ffff047224 */ /* 0x008fc600078e0a04 */
[----:B------:R-:W-:Y:S01]  /*dde0*/  SHF.R.U64 R15, R19, UR4, R2 ;  /* 0x00000004130f7c19 */ /* 0x000fe20008001202 */
[----:B--2---:R-:W-:Y:S01]  /*ddf0*/  IMAD R14, R25, R4, R14 ;  /* 0x00000004190e7224 */ /* 0x004fe200078e020e */
[----:B------:R-:W-:-:S03]  /*de00*/  SHF.R.U32.HI R23, RZ, UR4, R2 ;  /* 0x00000004ff177c19 */ /* 0x000fc60008011602 */
[----:B------:R-:W-:Y:S02]  /*de10*/  IMAD.MOV.U32 R2, RZ, RZ, R15 ;  /* 0x000000ffff027224 */ /* 0x000fe400078e000f */
[----:B------:R-:W-:Y:S01]  /*de20*/  IMAD.MOV.U32 R3, RZ, RZ, R23 ;  /* 0x000000ffff037224 */ /* 0x000fe200078e0017 */
[----:B------:R-:W-:Y:S06]  /*de30*/  @!P1 BRA `(.L_x_354) ;  /* 0x0000000000289947 */ /* 0x000fec0003800000 */
[----:B------:R-:W-:Y:S02]  /*de40*/  ULDC UR4, c[0x0][0x64c] ;  /* 0x0001930000047ab9 */ /* 0x000fe40000000800 */
[----:B------:R-:W-:-:S05]  /*de50*/  IADD3 R3, P1, R15, UR4, RZ ;  /* 0x000000040f037c10 */ /* 0x000fca000ff3e0ff */
[----:B------:R-:W-:-:S04]  /*de60*/  IMAD.X R23, RZ, RZ, R23, P1 ;  /* 0x000000ffff177224 */ /* 0x000fc800008e0617 */
[----:B------:R-:W-:-:S04]  /*de70*/  IMAD.WIDE.U32 R4, R23, UR8, RZ ;  /* 0x0000000817047c25 */ /* 0x000fc8000f8e00ff */
[----:B------:R-:W-:-:S04]  /*de80*/  IMAD.WIDE.U32 R4, P1, R3, UR9, R4 ;  /* 0x0000000903047c25 */ /* 0x000fc8000f820004 */
[----:B------:R-:W-:-:S04]  /*de90*/  IMAD.WIDE.U32 R2, R3, UR8, RZ ;  /* 0x0000000803027c25 */ /* 0x000fc8000f8e00ff */
[----:B------:R-:W-:Y:S01]  /*dea0*/  IMAD.MOV.U32 R2, RZ, RZ, R5 ;  /* 0x000000ffff027224 */ /* 0x000fe200078e0005 */
[----:B------:R-:W-:Y:S01]  /*deb0*/  IADD3 RZ, P3, R3, R4, RZ ;  /* 0x0000000403ff7210 */ /* 0x000fe20007f7e0ff */
[----:B------:R-:W-:-:S04]  /*dec0*/  IMAD.X R3, RZ, RZ, RZ, P1 ;  /* 0x000000ffff037224 */ /* 0x000fc800008e06ff */
[----:B------:R-:W-:-:S08]  /*ded0*/  IMAD.WIDE.U32.X R2, R23, UR9, R2, P3 ;  /* 0x0000000917027c25 */ /* 0x000fd000098e0402 */
.L_x_354:
[----:B------:R-:W2:Y:S01]  /*dee0*/  LDC R4, c[0x0][0x65c] ;  /* 0x00019700ff047b82 */ /* 0x000ea20000000800 */
[----:B------:R-:W-:Y:S01]  /*def0*/  ULDC UR4, c[0x0][0x648] ;  /* 0x0001920000047ab9 */ /* 0x000fe20000000800 */
[----:B------:R-:W-:Y:S01]  /*df00*/  LOP3.LUT R19, R19, UR17, RZ, 0xc0, !PT ;  /* 0x0000001113137c12 */ /* 0x000fe2000f8ec0ff */
[----:B-1----:R-:W-:Y:S01]  /*df10*/  IMAD.MOV R21, RZ, RZ, -R21 ;  /* 0x000000ffff157224 */ /* 0x002fe200078e0a15 */
[----:B------:R-:W-:Y:S01]  /*df20*/  SHF.R.U64 R2, R2, UR4, R3 ;  /* 0x0000000402027c19 */ /* 0x000fe20008001203 */
[----:B------:R-:W-:Y:S01]  /*df30*/  ULDC UR4, c[0x0][0x638] ;  /* 0x00018e0000047ab9 */ /* 0x000fe20000000800 */
[----:B------:R-:W-:Y:S01]  /*df40*/  ULDC UR5, c[0x0][0x610] ;  /* 0x0001840000057ab9 */ /* 0x000fe20000000800 */
[----:B------:R-:W-:Y:S02]  /*df50*/  IMAD.MOV.U32 R3, RZ, RZ, 0x1 ;  /* 0x00000001ff037424 */ /* 0x000fe400078e00ff */
[----:B------:R-:W-:Y:S01]  /*df60*/  IMAD R19, R2, UR18, R19 ;  /* 0x0000001202137c24 */ /* 0x000fe2000f8e0213 */
[----:B--2---:R-:W-:Y:S01]  /*df70*/  ISETP.NE.AND P1, PT, R4, 0x1, PT ;  /* 0x000000010400780c */ /* 0x004fe20003f25270 */
[----:B------:R-:W-:Y:S01]  /*df80*/  IMAD.MOV R4, RZ, RZ, -R2 ;  /* 0x000000ffff047224 */ /* 0x000fe200078e0a02 */
[----:B------:R-:W-:-:S03]  /*df90*/  LOP3.LUT R2, R7, UR16, RZ, 0xc0, !PT ;  /* 0x0000001007027c12 */ /* 0x000fc6000f8ec0ff */
[----:B------:R-:W-:Y:S01]  /*dfa0*/  IMAD R15, R4, UR4, R15 ;  /* 0x00000004040f7c24 */ /* 0x000fe2000f8e020f */
[----:B------:R-:W-:-:S03]  /*dfb0*/  ULDC UR4, c[0x0][0x600] ;  /* 0x0001800000047ab9 */ /* 0x000fc60000000800 */
[--C-:B------:R-:W-:Y:S01]  /*dfc0*/  IMAD R15, R15, UR4, R2.reuse ;  /* 0x000000040f0f7c24 */ /* 0x100fe2000f8e0202 */
[----:B------:R-:W-:-:S03]  /*dfd0*/  PRMT R2, R3, 0x7610, R2 ;  /* 0x0000761003027816 */ /* 0x000fc60000000002 */
[----:B0-----:R-:W-:-:S04]  /*dfe0*/  @P1 IMAD R14, R20, R21, R13 ;  /* 0x00000015140e1224 */ /* 0x001fc800078e020d */
[----:B------:R-:W-:-:S05]  /*dff0*/  IMAD R14, R19, UR5, R14 ;  /* 0x00000005130e7c24 */ /* 0x000fca000f8e020e */
[----:B------:R-:W-:Y:S02]  /*e000*/  SEL R13, R15, R14, !P1 ;  /* 0x0000000e0f0d7207 */ /* 0x000fe40004800000 */
[----:B------:R-:W-:-:S07]  /*e010*/  SEL R7, R14, R15, !P1 ;  /* 0x0000000f0e077207 */ /* 0x000fce0004800000 */
.L_x_352:
[----:B------:R-:W-:Y:S05]  /*e020*/  BSYNC B1 ;  /* 0x0000000000017941 */ /* 0x000fea0003800000 */
.L_x_351:
[----:B------:R-:W-:-:S13]  /*e030*/  LOP3.LUT P1, RZ, R2, 0xff, RZ, 0xc0, !PT ;  /* 0x000000ff02ff7812 */ /* 0x000fda000782c0ff */
[----:B------:R-:W-:Y:S05]  /*e040*/  @P1 BRA `(.L_x_355) ;  /* 0xfffffff4003c1947 */ /* 0x000fea000383ffff */
[----:B------:R-:W-:Y:S05]  /*e050*/  BSYNC B0 ;  /* 0x0000000000007941 */ /* 0x000fea0003800000 */
.L_x_343:
[----:B------:R-:W-:-:S03]  /*e060*/  UMOV UR4, 0xffffffff ;  /* 0xffffffff00047882 */ /* 0x000fc60000000000 */
[----:B------:R-:W-:Y:S05]  /*e070*/  BRA.DIV UR4, `(.L_x_356) ;  /* 0x0000000a04387947 */ /* 0x000fea000b800000 */
[----:B------:R-:W-:-:S13]  /*e080*/  ELECT P6, URZ, PT ;  /* 0x00000000003f782f */ /* 0x000fda00038c0000 */
.L_x_378:
[----:B------:R-:W-:Y:S04]  /*e090*/  BSSY B0, `(.L_x_357) ;  /* 0x0000073000007945 */ /* 0x000fe80003800000 */
[----:B------:R-:W-:Y:S05]  /*e0a0*/  @!P6 BRA `(.L_x_358) ;  /* 0x0000000400c4e947 */ /* 0x000fea0003800000 */
[----:B------:R-:W-:-:S04]  /*e0b0*/  LOP3.LUT R16, R16, 0x2, RZ, 0xfc, !PT ;  /* 0x0000000210107812 */ /* 0x000fc800078efcff */
[----:B------:R-:W-:-:S13]  /*e0c0*/  ISETP.NE.AND P0, PT, R16, 0x3, PT ;  /* 0x000000031000780c */ /* 0x000fda0003f05270 */
[----:B------:R-:W-:Y:S05]  /*e0d0*/  @!P0 BRA `(.L_x_359) ;  /* 0x0000000000048947 */ /* 0x000fea0003800000 */
[----:B------:R-:W-:Y:S01]  /*e0e0*/  BPT.TRAP 0x1 ;  /* 0x000000040000795c */ /* 0x000fe20000300000 */
.L_x_359:
[----:B------:R-:W0:Y:S01]  /*e0f0*/  S2R R3, SR_CgaCtaId ;  /* 0x0000000000037919 */ /* 0x000e220000008800 */
[----:B------:R-:W-:Y:S02]  /*e100*/  MOV R2, 0x400 ;  /* 0x0000040000027802 */ /* 0x000fe40000000f00 */
[----:B------:R-:W-:Y:S02]  /*e110*/  SHF.L.U32 R4, R0, 0x1f, RZ ;  /* 0x0000001f00047819 */ /* 0x000fe400000006ff */
[----:B0-----:R-:W-:-:S05]  /*e120*/  LEA R2, R3, R2, 0x18 ;  /* 0x0000000203027211 */ /* 0x001fca00078ec0ff */
[----:B------:R-:W-:-:S04]  /*e130*/  VIADD R2, R2, 0x60 ;  /* 0x0000006002027836 */ /* 0x000fc80000000000 */
[C---:B------:R-:W-:Y:S02]  /*e140*/  IMAD R7, R11.reuse, 0x8, R2 ;  /* 0x000000080b077824 */ /* 0x040fe400078e0202 */
[----:B------:R-:W-:Y:S02]  /*e150*/  VIADD R11, R11, 0x1 ;  /* 0x000000010b0b7836 */ /* 0x000fe40000000000 */
[----:B------:R-:W0:Y:S03]  /*e160*/  SYNCS.PHASECHK.TRANS64.TRYWAIT P0, [R7+URZ], R4 ;  /* 0x00000004070075a7 */ /* 0x000e26000800017f */
[----:B------:R-:W-:-:S04]  /*e170*/  ISETP.NE.AND P1, PT, R11, 0xc, PT ;  /* 0x0000000c0b00780c */ /* 0x000fc80003f25270 */
[----:B------:R-:W-:Y:S02]  /*e180*/  SEL R3, RZ, 0x1, P1 ;  /* 0x00000001ff037807 */ /* 0x000fe40000800000 */
[----:B------:R-:W-:Y:S02]  /*e190*/  SEL R11, R11, RZ, P1 ;  /* 0x000000ff0b0b7207 */ /* 0x000fe40000800000 */
[----:B------:R-:W-:-:S03]  /*e1a0*/  LOP3.LUT R6, R0, R3, RZ, 0x3c, !PT ;  /* 0x0000000300067212 */ /* 0x000fc600078e3cff */
[----:B------:R-:W-:Y:S01]  /*e1b0*/  IMAD R8, R11, 0x8, R2 ;  /* 0x000000080b087824 */ /* 0x000fe200078e0202 */
[----:B------:R-:W-:Y:S01]  /*e1c0*/  SHF.L.U32 R5, R6, 0x1f, RZ ;  /* 0x0000001f06057819 */ /* 0x000fe200000006ff */
[----:B0-----:R-:W-:Y:S06]  /*e1d0*/  @!P0 BRA `(.L_x_360) ;  /* 0x0000000800008947 */ /* 0x001fec0003800000 */
.L_x_379:
[----:B------:R-:W1:Y:S01]  /*e1e0*/  SYNCS.PHASECHK.TRANS64.TRYWAIT P0, [R8+URZ], R5 ;  /* 0x00000005080075a7 */ /* 0x000e62000800017f */
[----:B------:R-:W-:-:S05]  /*e1f0*/  VIADD R0, R11, 0x1 ;  /* 0x000000010b007836 */ /* 0x000fca0000000000 */
[----:B------:R-:W-:-:S04]  /*e200*/  ISETP.NE.AND P1, PT, R0, 0xc, PT ;  /* 0x0000000c0000780c */ /* 0x000fc80003f25270 */
[----:B------:R-:W-:Y:S02]  /*e210*/  SEL R3, RZ, 0x1, P1 ;  /* 0x00000001ff037807 */ /* 0x000fe40000800000 */
[----:B0-----:R-:W-:Y:S02]  /*e220*/  SEL R7, R0, RZ, P1 ;  /* 0x000000ff00077207 */ /* 0x001fe40000800000 */
[----:B------:R-:W-:-:S03]  /*e230*/  LOP3.LUT R6, R6, R3, RZ, 0x3c, !PT ;  /* 0x0000000306067212 */ /* 0x000fc600078e3cff */
[----:B------:R-:W-:Y:S01]  /*e240*/  IMAD R9, R7, 0x8, R2 ;  /* 0x0000000807097824 */ /* 0x000fe200078e0202 */
[----:B------:R-:W-:Y:S01]  /*e250*/  SHF.L.U32 R4, R6, 0x1f, RZ ;  /* 0x0000001f06047819 */ /* 0x000fe200000006ff */
[----:B-1----:R-:W-:Y:S06]  /*e260*/  @!P0 BRA `(.L_x_361) ;  /* 0x0000000400f08947 */ /* 0x002fec0003800000 */
.L_x_380:
[----:B------:R-:W1:Y:S01]  /*e270*/  SYNCS.PHASECHK.TRANS64.TRYWAIT P0, [R9+URZ], R4 ;  /* 0x00000004090075a7 */ /* 0x000e62000800017f */
[----:B------:R-:W-:-:S05]  /*e280*/  VIADD R0, R7, 0x1 ;  /* 0x0000000107007836 */ /* 0x000fca0000000000 */
[----:B------:R-:W-:-:S04]  /*e290*/  ISETP.NE.AND P1, PT, R0, 0xc, PT ;  /* 0x0000000c0000780c */ /* 0x000fc80003f25270 */
[----:B------:R-:W-:Y:S02]  /*e2a0*/  SEL R3, RZ, 0x1, P1 ;  /* 0x00000001ff037807 */ /* 0x000fe40000800000 */
[----:B------:R-:W-:Y:S02]  /*e2b0*/  SEL R7, R0, RZ, P1 ;  /* 0x000000ff00077207 */ /* 0x000fe40000800000 */
[----:B------:R-:W-:-:S03]  /*e2c0*/  LOP3.LUT R6, R6, R3, RZ, 0x3c, !PT ;  /* 0x0000000306067212 */ /* 0x000fc600078e3cff */
[----:B0-----:R-:W-:Y:S01]  /*e2d0*/  IMAD R8, R7, 0x8, R2 ;  /* 0x0000000807087824 */ /* 0x001fe200078e0202 */
[----:B------:R-:W-:Y:S01]  /*e2e0*/  SHF.L.U32 R5, R6, 0x1f, RZ ;  /* 0x0000001f06057819 */ /* 0x000fe200000006ff */
[----:B-1----:R-:W-:Y:S06]  /*e2f0*/  @!P0 BRA `(.L_x_362) ;  /* 0x0000000400e08947 */ /* 0x002fec0003800000 */
.L_x_381:
        /* <DEDUP_REMOVED lines=9> */
.L_x_382:
        /* <DEDUP_REMOVED lines=9> */
.L_x_383:
        /* <DEDUP_REMOVED lines=9> */
.L_x_384:
        /* <DEDUP_REMOVED lines=9> */
.L_x_385:
        /* <DEDUP_REMOVED lines=9> */
.L_x_386:
        /* <DEDUP_REMOVED lines=9> */
.L_x_387:
[----:B------:R-:W1:Y:S01]  /*e660*/  SYNCS.PHASECHK.TRANS64.TRYWAIT P0, [R8+URZ], R5 ;  /* 0x00000005080075a7 */ /* 0x000e62000800017f */
[----:B------:R-:W-:-:S05]  /*e670*/  VIADD R0, R7, 0x1 ;  /* 0x0000000107007836 */ /* 0x000fca0000000000 */
[----:B------:R-:W-:-:S04]  /*e680*/  ISETP.NE.AND P1, PT, R0, 0xc, PT ;  /* 0x0000000c0000780c */ /* 0x000fc80003f25270 */
[----:B------:R-:W-:Y:S02]  /*e690*/  SEL R3, RZ, 0x1, P1 ;  /* 0x00000001ff037807 */ /* 0x000fe40000800000 */
[----:B------:R-:W-:Y:S02]  /*e6a0*/  SEL R7, R0, RZ, P1 ;  /* 0x000000ff00077207 */ /* 0x000fe40000800000 */
[----:B0-----:R-:W-:-:S03]  /*e6b0*/  LOP3.LUT R9, R6, R3, RZ, 0x3c, !PT ;  /* 0x0000000306097212 */ /* 0x001fc600078e3cff */
[----:B------:R-:W-:Y:S01]  /*e6c0*/  IMAD R11, R7, 0x8, R2 ;  /* 0x00000008070b7824 */ /* 0x000fe200078e0202 */
[----:B------:R-:W-:Y:S01]  /*e6d0*/  SHF.L.U32 R6, R9, 0x1f, RZ ;  /* 0x0000001f09067819 */ /* 0x000fe200000006ff */
[----:B-1----:R-:W-:Y:S06]  /*e6e0*/  @!P0 BRA `(.L_x_369) ;  /* 0x0000000400708947 */ /* 0x002fec0003800000 */
.L_x_388:
[----:B------:R-:W1:Y:S01]  /*e6f0*/  SYNCS.PHASECHK.TRANS64.TRYWAIT P0, [R11+URZ], R6 ;  /* 0x000000060b0075a7 */ /* 0x000e62000800017f */
[----:B------:R-:W-:-:S05]  /*e700*/  VIADD R0, R7, 0x1 ;  /* 0x0000000107007836 */ /* 0x000fca0000000000 */
[----:B------:R-:W-:-:S04]  /*e710*/  ISETP.NE.AND P1, PT, R0, 0xc, PT ;  /* 0x0000000c0000780c */ /* 0x000fc80003f25270 */
[----:B------:R-:W-:Y:S02]  /*e720*/  SEL R4, RZ, 0x1, P1 ;  /* 0x00000001ff047807 */ /* 0x000fe40000800000 */
[----:B------:R-:W-:Y:S02]  /*e730*/  SEL R3, R0, RZ, P1 ;  /* 0x000000ff00037207 */ /* 0x000fe40000800000 */
[----:B------:R-:W-:Y:S01]  /*e740*/  LOP3.LUT R0, R9, R4, RZ, 0x3c, !PT ;  /* 0x0000000409007212 */ /* 0x000fe200078e3cff */
[----:B-1----:R-:W-:Y:S06]  /*e750*/  @!P0 BRA `(.L_x_370) ;  /* 0x0000000400688947 */ /* 0x002fec0003800000 */
.L_x_389:
[----:B------:R-:W-:Y:S01]  /*e760*/  IMAD R3, R3, 0x8, R2 ;  /* 0x0000000803037824 */ /* 0x000fe200078e0202 */
[----:B------:R-:W-:-:S07]  /*e770*/  SHF.L.U32 R0, R0, 0x1f, RZ ;  /* 0x0000001f00007819 */ /* 0x000fce00000006ff */
.L_x_371:
[----:B--2---:R2:W3:Y:S02]  /*e780*/  SYNCS.PHASECHK.TRANS64.TRYWAIT P0, [R3+URZ], R0 ;  /* 0x00000000030075a7 */ /* 0x0044e4000800017f */
[----:B---3--:R-:W-:Y:S05]  /*e790*/  @!P0 NANOSLEEP.SYNCS 0x989680 ;  /* 0x009896800000895d */ /* 0x008fea0003900000 */
[----:B------:R-:W3:Y:S02]  /*e7a0*/  @!P0 SYNCS.PHASECHK.TRANS64 P0, [R3+URZ], R0 ;  /* 0x00000000030085a7 */ /* 0x000ee4000800007f */
[----:B---3--:R-:W-:Y:S05]  /*e7b0*/  @!P0 BRA `(.L_x_371) ;  /* 0xfffffffc00f08947 */ /* 0x008fea000383ffff */
.L_x_358:
[----:B------:R-:W-:Y:S05]  /*e7c0*/  BSYNC B0 ;  /* 0x0000000000007941 */ /* 0x000fea0003800000 */
.L_x_357:
[----:B------:R-:W-:Y:S05]  /*e7d0*/  EXIT ;  /* 0x000000000000794d */ /* 0x000fea0003800000 */
.L_x_18:
[----:B---3--:R3:W4:Y:S02]  /*e7e0*/  SYNCS.PHASECHK.TRANS64.TRYWAIT P1, [R3+URZ], R0 ;  /* 0x00000000030075a7 */ /* 0x008724000802017f */
[----:B----4-:R-:W-:Y:S05]  /*e7f0*/  @!P1 NANOSLEEP.SYNCS 0x989680 ;  /* 0x009896800000995d */ /* 0x010fea0003900000 */
[----:B------:R-:W4:Y:S02]  /*e800*/  @!P1 SYNCS.PHASECHK.TRANS64 P1, [R3+URZ], R0 ;  /* 0x00000000030095a7 */ /* 0x000f24000802007f */
[----:B----4-:R-:W-:Y:S05]  /*e810*/  @!P1 BRA `(.L_x_18) ;  /* 0xfffffffc00f09947 */ /* 0x010fea000383ffff */
[----:B------:R-:W-:Y:S05]  /*e820*/  BRA `(.L_x_17) ;  /* 0xffffff2800c87947 */ /* 0x000fea000383ffff */
.L_x_23:
[----:B-1----:R-:W-:-:S04]  /*e830*/  IMAD.U32 R5, RZ, RZ, UR4 ;  /* 0x00000004ff057e24 */ /* 0x002fc8000f8e00ff */
[----:B------:R1:W2:Y:S03]  /*e840*/  SYNCS.PHASECHK.TRANS64.TRYWAIT P1, [R5+URZ], R4 ;  /* 0x00000004050075a7 */ /* 0x0002a6000802017f */
[----:B--2---:R-:W-:Y:S05]  /*e850*/  @!P1 NANOSLEEP.SYNCS 0x989680 ;  /* 0x009896800000995d */ /* 0x004fea0003900000 */
[----:B------:R-:W2:Y:S02]  /*e860*/  @!P1 SYNCS.PHASECHK.TRANS64 P1, [R5+URZ], R4 ;  /* 0x00000004050095a7 */ /* 0x000ea4000802007f */
[----:B--2---:R-:W-:Y:S05]  /*e870*/  @!P1 BRA `(.L_x_23) ;  /* 0xfffffffc00ec9947 */ /* 0x004fea000383ffff */
[----:B------:R-:W-:Y:S05]  /*e880*/  BRA `(.L_x_22) ;  /* 0xffffff3000f87947 */ /* 0x000fea000383ffff */
.L_x_344:
[----:B------:R-:W-:Y:S01]  /*e890*/  BSSY B1, `(.L_x_372) ;  /* 0x0000006000017945 */ /* 0x000fe20003800000 */
[----:B------:R-:W-:-:S07]  /*e8a0*/  IMAD.MOV.U32 R15, RZ, RZ, -0x1 ;  /* 0xffffffffff0f7424 */ /* 0x000fce00078e00ff */
[----:B------:R-:W-:Y:S05]  /*e8b0*/  WARPSYNC.COLLECTIVE R15, `(.L_x_373) ;  /* 0x000000000f0c7348 */ /* 0x000fea0003c00000 */
[----:B------:R-:W-:Y:S02]  /*e8c0*/  ELECT P6, UR62, PT ;  /* 0x00000000003e782f */ /* 0x000fe400038c0000 */
[----:B------:R-:W-:Y:S01]  /*e8d0*/  MOV R14, UR62 ;  /* 0x0000003e000e7c02 */ /* 0x000fe20008000f00 */
[----:B------:R-:W-:Y:S10]  /*e8e0*/  ENDCOLLECTIVE ;  /* 0x000000000000791b */ /* 0x000ff40003800000 */
.L_x_373:
[----:B------:R-:W-:Y:S05]  /*e8f0*/  BSYNC B1 ;  /* 0x0000000000017941 */ /* 0x000fea0003800000 */
.L_x_372:
[----:B------:R-:W-:Y:S05]  /*e900*/  BRA `(.L_x_374) ;  /* 0xffffffec00187947 */ /* 0x000fea000383ffff */
.L_x_347:
[----:B0-----:R0:W1:Y:S02]  /*e910*/  SYNCS.PHASECHK.TRANS64.TRYWAIT P1, [R14+URZ+0x60], R5 ;  /* 0x000060050e0075a7 */ /* 0x001064000802017f */
[----:B-1----:R-:W-:Y:S05]  /*e920*/  @!P1 NANOSLEEP.SYNCS 0x989680 ;  /* 0x009896800000995d */ /* 0x002fea0003900000 */
[----:B------:R-:W1:Y:S02]  /*e930*/  @!P1 SYNCS.PHASECHK.TRANS64 P1, [R14+URZ+0x60], R5 ;  /* 0x000060050e0095a7 */ /* 0x000e64000802007f */
[----:B-1----:R-:W-:Y:S05]  /*e940*/  @!P1 BRA `(.L_x_347) ;  /* 0xfffffffc00f09947 */ /* 0x002fea000383ffff */
[----:B------:R-:W-:Y:S05]  /*e950*/  BRA `(.L_x_375) ;  /* 0xffffffec004c7947 */ /* 0x000fea000383ffff */
.L_x_356:
[----:B------:R-:W-:Y:S01]  /*e960*/  BSSY B0, `(.L_x_376) ;  /* 0x0000006000007945 */ /* 0x000fe20003800000 */
[----:B------:R-:W-:-:S07]  /*e970*/  IMAD.MOV.U32 R15, RZ, RZ, -0x1 ;  /* 0xffffffffff0f7424 */ /* 0x000fce00078e00ff */
[----:B------:R-:W-:Y:S05]  /*e980*/  WARPSYNC.COLLECTIVE R15, `(.L_x_377) ;  /* 0x000000000f0c7348 */ /* 0x000fea0003c00000 */
[----:B------:R-:W-:Y:S02]  /*e990*/  ELECT P6, UR62, PT ;  /* 0x00000000003e782f */ /* 0x000fe400038c0000 */
[----:B------:R-:W-:Y:S01]  /*e9a0*/  MOV R14, UR62 ;  /* 0x0000003e000e7c02 */ /* 0x000fe20008000f00 */
[----:B------:R-:W-:Y:S10]  /*e9b0*/  ENDCOLLECTIVE ;  /* 0x000000000000791b */ /* 0x000ff40003800000 */
.L_x_377:
[----:B------:R-:W-:Y:S05]  /*e9c0*/  BSYNC B0 ;  /* 0x0000000000007941 */ /* 0x000fea0003800000 */
.L_x_376:
[----:B------:R-:W-:Y:S05]  /*e9d0*/  BRA `(.L_x_378) ;  /* 0xfffffff400ac7947 */ /* 0x000fea000383ffff */
.L_x_360:
[----:B0-----:R0:W1:Y:S02]  /*e9e0*/  SYNCS.PHASECHK.TRANS64.TRYWAIT P0, [R7+URZ], R4 ;  /* 0x00000004070075a7 */ /* 0x001064000800017f */
[----:B-1----:R-:W-:Y:S05]  /*e9f0*/  @!P0 NANOSLEEP.SYNCS 0x989680 ;  /* 0x009896800000895d */ /* 0x002fea0003900000 */
[----:B------:R-:W1:Y:S02]  /*ea00*/  @!P0 SYNCS.PHASECHK.TRANS64 P0, [R7+URZ], R4 ;  /* 0x00000004070085a7 */ /* 0x000e64000800007f */
[----:B-1----:R-:W-:Y:S05]  /*ea10*/  @!P0 BRA `(.L_x_360) ;  /* 0xfffffffc00f08947 */ /* 0x002fea000383ffff */
[----:B------:R-:W-:Y:S05]  /*ea20*/  BRA `(.L_x_379) ;  /* 0xfffffff400ec7947 */ /* 0x000fea000383ffff */
.L_x_361:
[----:B0-----:R0:W1:Y:S02]  /*ea30*/  SYNCS.PHASECHK.TRANS64.TRYWAIT P0, [R8+URZ], R5 ;  /* 0x00000005080075a7 */ /* 0x001064000800017f */
[----:B-1----:R-:W-:Y:S05]  /*ea40*/  @!P0 NANOSLEEP.SYNCS 0x989680 ;  /* 0x009896800000895d */ /* 0x002fea0003900000 */
[----:B------:R-:W1:Y:S02]  /*ea50*/  @!P0 SYNCS.PHASECHK.TRANS64 P0, [R8+URZ], R5 ;  /* 0x00000005080085a7 */ /* 0x000e64000800007f */
[----:B-1----:R-:W-:Y:S05]  /*ea60*/  @!P0 BRA `(.L_x_361) ;  /* 0xfffffffc00f08947 */ /* 0x002fea000383ffff */
[----:B------:R-:W-:Y:S05]  /*ea70*/  BRA `(.L_x_380) ;  /* 0xfffffff400fc7947 */ /* 0x000fea000383ffff */
.L_x_362:
[----:B0-----:R0:W1:Y:S02]  /*ea80*/  SYNCS.PHASECHK.TRANS64.TRYWAIT P0, [R9+URZ], R4 ;  /* 0x00000004090075a7 */ /* 0x001064000800017f */
[----:B-1----:R-:W-:Y:S05]  /*ea90*/  @!P0 NANOSLEEP.SYNCS 0x989680 ;  /* 0x009896800000895d */ /* 0x002fea0003900000 */
[----:B------:R-:W1:Y:S02]  /*eaa0*/  @!P0 SYNCS.PHASECHK.TRANS64 P0, [R9+URZ], R4 ;  /* 0x00000004090085a7 */ /* 0x000e64000800007f */
[----:B-1----:R-:W-:Y:S05]  /*eab0*/  @!P0 BRA `(.L_x_362) ;  /* 0xfffffffc00f08947 */ /* 0x002fea000383ffff */
[----:B------:R-:W-:Y:S05]  /*eac0*/  BRA `(.L_x_381) ;  /* 0xfffffff8000c7947 */ /* 0x000fea000383ffff */
.L_x_363:
[----:B0-----:R0:W1:Y:S02]  /*ead0*/  SYNCS.PHASECHK.TRANS64.TRYWAIT P0, [R8+URZ], R5 ;  /* 0x00000005080075a7 */ /* 0x001064000800017f */
[----:B-1----:R-:W-:Y:S05]  /*eae0*/  @!P0 NANOSLEEP.SYNCS 0x989680 ;  /* 0x009896800000895d */ /* 0x002fea0003900000 */
[----:B------:R-:W1:Y:S02]  /*eaf0*/  @!P0 SYNCS.PHASECHK.TRANS64 P0, [R8+URZ], R5 ;  /* 0x00000005080085a7 */ /* 0x000e64000800007f */
[----:B-1----:R-:W-:Y:S05]  /*eb00*/  @!P0 BRA `(.L_x_363) ;  /* 0xfffffffc00f08947 */ /* 0x002fea000383ffff */
[----:B------:R-:W-:Y:S05]  /*eb10*/  BRA `(.L_x_382) ;  /* 0xfffffff8001c7947 */ /* 0x000fea000383ffff */
.L_x_364:
[----:B0-----:R0:W1:Y:S02]  /*eb20*/  SYNCS.PHASECHK.TRANS64.TRYWAIT P0, [R9+URZ], R4 ;  /* 0x00000004090075a7 */ /* 0x001064000800017f */
[----:B-1----:R-:W-:Y:S05]  /*eb30*/  @!P0 NANOSLEEP.SYNCS 0x989680 ;  /* 0x009896800000895d */ /* 0x002fea0003900000 */
[----:B------:R-:W1:Y:S02]  /*eb40*/  @!P0 SYNCS.PHASECHK.TRANS64 P0, [R9+URZ], R4 ;  /* 0x00000004090085a7 */ /* 0x000e64000800007f */
[----:B-1----:R-:W-:Y:S05]  /*eb50*/  @!P0 BRA `(.L_x_364) ;  /* 0xfffffffc00f08947 */ /* 0x002fea000383ffff */
[----:B------:R-:W-:Y:S05]  /*eb60*/  BRA `(.L_x_383) ;  /* 0xfffffff8002c7947 */ /* 0x000fea000383ffff */
.L_x_365:
[----:B0-----:R0:W1:Y:S02]  /*eb70*/  SYNCS.PHASECHK.TRANS64.TRYWAIT P0, [R8+URZ], R5 ;  /* 0x00000005080075a7 */ /* 0x001064000800017f */
[----:B-1----:R-:W-:Y:S05]  /*eb80*/  @!P0 NANOSLEEP.SYNCS 0x989680 ;  /* 0x009896800000895d */ /* 0x002fea0003900000 */
[----:B------:R-:W1:Y:S02]  /*eb90*/  @!P0 SYNCS.PHASECHK.TRANS64 P0, [R8+URZ], R5 ;  /* 0x00000005080085a7 */ /* 0x000e64000800007f */
[----:B-1----:R-:W-:Y:S05]  /*eba0*/  @!P0 BRA `(.L_x_365) ;  /* 0xfffffffc00f08947 */ /* 0x002fea000383ffff */
[----:B------:R-:W-:Y:S05]  /*ebb0*/  BRA `(.L_x_384) ;  /* 0xfffffff8003c7947 */ /* 0x000fea000383ffff */
.L_x_366:
[----:B0-----:R0:W1:Y:S02]  /*ebc0*/  SYNCS.PHASECHK.TRANS64.TRYWAIT P0, [R9+URZ], R4 ;  /* 0x00000004090075a7 */ /* 0x001064000800017f */
[----:B-1----:R-:W-:Y:S05]  /*ebd0*/  @!P0 NANOSLEEP.SYNCS 0x989680 ;  /* 0x009896800000895d */ /* 0x002fea0003900000 */
[----:B------:R-:W1:Y:S02]  /*ebe0*/  @!P0 SYNCS.PHASECHK.TRANS64 P0, [R9+URZ], R4 ;  /* 0x00000004090085a7 */ /* 0x000e64000800007f */
[----:B-1----:R-:W-:Y:S05]  /*ebf0*/  @!P0 BRA `(.L_x_366) ;  /* 0xfffffffc00f08947 */ /* 0x002fea000383ffff */
[----:B------:R-:W-:Y:S05]  /*ec00*/  BRA `(.L_x_385) ;  /* 0xfffffff8004c7947 */ /* 0x000fea000383ffff */
.L_x_367:
[----:B0-----:R0:W1:Y:S02]  /*ec10*/  SYNCS.PHASECHK.TRANS64.TRYWAIT P0, [R8+URZ], R5 ;  /* 0x00000005080075a7 */ /* 0x001064000800017f */
[----:B-1----:R-:W-:Y:S05]  /*ec20*/  @!P0 NANOSLEEP.SYNCS 0x989680 ;  /* 0x009896800000895d */ /* 0x002fea0003900000 */
[----:B------:R-:W1:Y:S02]  /*ec30*/  @!P0 SYNCS.PHASECHK.TRANS64 P0, [R8+URZ], R5 ;  /* 0x00000005080085a7 */ /* 0x000e64000800007f */
[----:B-1----:R-:W-:Y:S05]  /*ec40*/  @!P0 BRA `(.L_x_367) ;  /* 0xfffffffc00f08947 */ /* 0x002fea000383ffff */
[----:B------:R-:W-:Y:S05]  /*ec50*/  BRA `(.L_x_386) ;  /* 0xfffffff8005c7947 */ /* 0x000fea000383ffff */
.L_x_368:
[----:B0-----:R0:W1:Y:S02]  /*ec60*/  SYNCS.PHASECHK.TRANS64.TRYWAIT P0, [R9+URZ], R4 ;  /* 0x00000004090075a7 */ /* 0x001064000800017f */
[----:B-1----:R-:W-:Y:S05]  /*ec70*/  @!P0 NANOSLEEP.SYNCS 0x989680 ;  /* 0x009896800000895d */ /* 0x002fea0003900000 */
[----:B------:R-:W1:Y:S02]  /*ec80*/  @!P0 SYNCS.PHASECHK.TRANS64 P0, [R9+URZ], R4 ;  /* 0x00000004090085a7 */ /* 0x000e64000800007f */
[----:B-1----:R-:W-:Y:S05]  /*ec90*/  @!P0 BRA `(.L_x_368) ;  /* 0xfffffffc00f08947 */ /* 0x002fea000383ffff */
[----:B------:R-:W-:Y:S05]  /*eca0*/  BRA `(.L_x_387) ;  /* 0xfffffff8006c7947 */ /* 0x000fea000383ffff */
.L_x_369:
[----:B0-----:R0:W1:Y:S02]  /*ecb0*/  SYNCS.PHASECHK.TRANS64.TRYWAIT P0, [R8+URZ], R5 ;  /* 0x00000005080075a7 */ /* 0x001064000800017f */
[----:B-1----:R-:W-:Y:S05]  /*ecc0*/  @!P0 NANOSLEEP.SYNCS 0x989680 ;  /* 0x009896800000895d */ /* 0x002fea0003900000 */
[----:B------:R-:W1:Y:S02]  /*ecd0*/  @!P0 SYNCS.PHASECHK.TRANS64 P0, [R8+URZ], R5 ;  /* 0x00000005080085a7 */ /* 0x000e64000800007f */
[----:B-1----:R-:W-:Y:S05]  /*ece0*/  @!P0 BRA `(.L_x_369) ;  /* 0xfffffffc00f08947 */ /* 0x002fea000383ffff */
[----:B------:R-:W-:Y:S05]  /*ecf0*/  BRA `(.L_x_388) ;  /* 0xfffffff8007c7947 */ /* 0x000fea000383ffff */
.L_x_370:
[----:B-1----:R1:W2:Y:S02]  /*ed00*/  SYNCS.PHASECHK.TRANS64.TRYWAIT P0, [R11+URZ], R6 ;  /* 0x000000060b0075a7 */ /* 0x0022a4000800017f */
[----:B--2---:R-:W-:Y:S05]  /*ed10*/  @!P0 NANOSLEEP.SYNCS 0x989680 ;  /* 0x009896800000895d */ /* 0x004fea0003900000 */
[----:B------:R-:W2:Y:S02]  /*ed20*/  @!P0 SYNCS.PHASECHK.TRANS64 P0, [R11+URZ], R6 ;  /* 0x000000060b0085a7 */ /* 0x000ea4000800007f */
[----:B--2---:R-:W-:Y:S05]  /*ed30*/  @!P0 BRA `(.L_x_370) ;  /* 0xfffffffc00f08947 */ /* 0x004fea000383ffff */
[----:B------:R-:W-:Y:S05]  /*ed40*/  BRA `(.L_x_389) ;  /* 0xfffffff800847947 */ /* 0x000fea000383ffff */
.L_x_390:
[----:B------:R-:W-:-:S00]  /*ed50*/  BRA `(.L_x_390) ;  /* 0xfffffffc00fc7947 */ /* 0x000fc0000383ffff */
[----:B------:R-:W-:-:S00]  /*ed60*/  NOP ;  /* 0x0000000000007918 */ /* 0x000fc00000000000 */
        /* <DEDUP_REMOVED lines=9> */
.L_x_391:


//--------------------- .nv.global.init           --------------------------
	.section	.nv.global.init,"aw",@progbits
.nv.global.init:
	.type		$str$22,@object
	.size		$str$22,($str$23 - $str$22)
$str$22:
        /*0000*/ 	.byte	0x6b, 0x5f, 0x74, 0x69, 0x6c, 0x65, 0x5f, 0x63, 0x6f, 0x75, 0x6e, 0x74, 0x20, 0x3e, 0x3d, 0x20
        /*0010*/ 	.byte	0x31, 0x00
	.type		$str$23,@object
	.size		$str$23,(__unnamed_1 - $str$23)
$str$23:
        /*0012*/ 	.byte	0x2f, 0x74, 0x6d, 0x70, 0x2f, 0x63, 0x75, 0x74, 0x6c, 0x61, 0x73, 0x73, 0x5f, 0x73, 0x77, 0x65
        /*0022*/ 	.byte	0x65, 0x70, 0x5f, 0x73, 0x72, 0x63, 0x2f, 0x69, 0x6e, 0x63, 0x6c, 0x75, 0x64, 0x65, 0x2f, 0x63
        /*0032*/ 	.byte	0x75, 0x74, 0x6c, 0x61, 0x73, 0x73, 0x2f, 0x67, 0x65, 0x6d, 0x6d, 0x2f, 0x63, 0x6f, 0x6c, 0x6c
        /*0042*/ 	.byte	0x65, 0x63, 0x74, 0x69, 0x76, 0x65, 0x2f, 0x73, 0x6d, 0x39, 0x30, 0x5f, 0x6d, 0x6d, 0x61, 0x5f
        /*0052*/ 	.byte	0x74, 0x6d, 0x61, 0x5f, 0x67, 0x6d, 0x6d, 0x61, 0x5f, 0x73, 0x73, 0x5f, 0x77, 0x61, 0x72, 0x70
        /*0062*/ 	.byte	0x73, 0x70, 0x65, 0x63, 0x69, 0x61, 0x6c, 0x69, 0x7a, 0x65, 0x64, 0x2e, 0x68, 0x70, 0x70, 0x00
	.type		__unnamed_1,@object
	.size		__unnamed_1,(.L_0 - __unnamed_1)
__unnamed_1:
        /*0072*/ 	.byte	0x76, 0x6f, 0x69, 0x64, 0x20, 0x63, 0x75, 0x74, 0x6c, 0x61, 0x73, 0x73, 0x3a, 0x3a, 0x67, 0x65
        /* <DEDUP_REMOVED lines=180> */
        /*0bc2*/ 	.byte	0x69, 0x74, 0x79, 0x5d, 0x00
.L_0:


//--------------------- .nv.shared._ZN7cutlass13device_kernelINS_4gemm6kernel13GemmUniversalIN4cute5tupleIJiiiiEEENS1_10collective13CollectiveMmaINS1_34MainloopSm90TmaGmmaWarpSpecializedILi12ENS5_IJNS4_1CILi1EEESB_SB_EEENS1_35KernelTmaWarpSpecializedCooperativeEEENS5_IJNSA_ILi512EEENSA_ILi80EEENSA_ILi16EEEEEENS_10bfloat16_tENS5_IJlSB_lEEESJ_SK_NS4_8TiledMMAINS4_8MMA_AtomIJNS4_4SM904GMMA27MMA_64x16x16_F32BF16BF16_SSILNSO_5MajorE0ELSQ_0ELNSO_7ScaleInE1ELSR_1EEEEEENS4_6LayoutINS5_IJNSA_ILi2EEESB_SB_EEENS5_IJSB_NSA_ILi0EEESX_EEEEENS5_IJNS4_10UnderscoreES10_S10_EEEEENS4_13SM90_TMA_LOADENS4_14ComposedLayoutINS4_7SwizzleILi1ELi4ELi3EEENS4_18smem_ptr_flag_bitsILi16EEENSU_INS5_IJNSA_ILi8EEESH_EEENS5_IJSH_SB_EEEEEEEvNS4_8identityES13_S1D_vS1E_EENS_8epilogue10collective6detail29Sm90TmaWarpSpecializedAdapterINS1H_15DefaultEpilogueISJ_SK_SK_NS1G_6thread17LinearCombinationISJ_Li1EffLNS1L_9ScaleType4KindE0ELNS_15FloatRoundStyleE2ESJ_EENS1_15EpilogueDefaultEEEEEvvEEEEvNT_6ParamsE --------------------------
	.section	.nv.shared._ZN7cutlass13device_kernelINS_4gemm6kernel13GemmUniversalIN4cute5tupleIJiiiiEEENS1_10collective13CollectiveMmaINS1_34MainloopSm90TmaGmmaWarpSpecializedILi12ENS5_IJNS4_1CILi1EEESB_SB_EEENS1_35KernelTmaWarpSpecializedCooperativeEEENS5_IJNSA_ILi512EEENSA_ILi80EEENSA_ILi16EEEEEENS_10bfloat16_tENS5_IJlSB_lEEESJ_SK_NS4_8TiledMMAINS4_8MMA_AtomIJNS4_4SM904GMMA27MMA_64x16x16_F32BF16BF16_SSILNSO_5MajorE0ELSQ_0ELNSO_7ScaleInE1ELSR_1EEEEEENS4_6LayoutINS5_IJNSA_ILi2EEESB_SB_EEENS5_IJSB_NSA_ILi0EEESX_EEEEENS5_IJNS4_10UnderscoreES10_S10_EEEEENS4_13SM90_TMA_LOADENS4_14ComposedLayoutINS4_7SwizzleILi1ELi4ELi3EEENS4_18smem_ptr_flag_bitsILi16EEENSU_INS5_IJNSA_ILi8EEESH_EEENS5_IJSH_SB_EEEEEEEvNS4_8identityES13_S1D_vS1E_EENS_8epilogue10collective6detail29Sm90TmaWarpSpecializedAdapterINS1H_15DefaultEpilogueISJ_SK_SK_NS1G_6thread17LinearCombinationISJ_Li1EffLNS1L_9ScaleType4KindE0ELNS_15FloatRoundStyleE2ESJ_EENS1_15EpilogueDefaultEEEEEvvEEEEvNT_6ParamsE,"aw",@nobits
	.sectionflags	@""
	.align	16
	.zero		1024


//--------------------- .nv.shared.reserved.0     --------------------------
	.section	.nv.shared.reserved.0,"aw",@nobits
	.weak		__nv_reservedSMEM_offset_0_alias
	.size		__nv_reservedSMEM_offset_0_alias, 0, 0
	.other		__nv_reservedSMEM_offset_0_alias,@"STO_CUDA_RESERVED_SHARED STV_DEFAULT"
__nv_reservedSMEM_offset_0_alias:
	.zero		0


//--------------------- .nv.global                --------------------------
	.section	.nv.global,"aw",@nobits
.nv.global:
	.type		_ZN40_INTERNAL_6cd20048_4_k_cu_a3d4c79f_124074cute1_E,@object
	.size		_ZN40_INTERNAL_6cd20048_4_k_cu_a3d4c79f_124074cute1_E,(_ZN40_INTERNAL_6cd20048_4_k_cu_a3d4c79f_124074cuda3std3__45__cpo6cbeginE - _ZN40_INTERNAL_6cd20048_4_k_cu_a3d4c79f_124074cute1_E)
_ZN40_INTERNAL_6cd20048_4_k_cu_a3d4c79f_124074cute1_E:
	.zero		1
	.type		_ZN40_INTERNAL_6cd20048_4_k_cu_a3d4c79f_124074cuda3std3__45__cpo6cbeginE,@object
	.size		_ZN40_INTERNAL_6cd20048_4_k_cu_a3d4c79f_124074cuda3std3__45__cpo6cbeginE,(_ZN40_INTERNAL_6cd20048_4_k_cu_a3d4c79f_124074cuda3std3__48in_placeE - _ZN40_INTERNAL_6cd20048_4_k_cu_a3d4c79f_124074cuda3std3__45__cpo6cbeginE)
_ZN40_INTERNAL_6cd20048_4_k_cu_a3d4c79f_124074cuda3std3__45__cpo6cbeginE:
	.zero		1
	.type		_ZN40_INTERNAL_6cd20048_4_k_cu_a3d4c79f_124074cuda3std3__48in_placeE,@object
	.size		_ZN40_INTERNAL_6cd20048_4_k_cu_a3d4c79f_124074cuda3std3__48in_placeE,(_ZN40_INTERNAL_6cd20048_4_k_cu_a3d4c79f_124074cuda3std6ranges3__45__cpo9iter_moveE - _ZN40_INTERNAL_6cd20048_4_k_cu_a3d4c79f_124074cuda3std3__48in_placeE)
_ZN40_INTERNAL_6cd20048_4_k_cu_a3d4c79f_124074cuda3std3__48in_placeE:
	.zero		1
	.type		_ZN40_INTERNAL_6cd20048_4_k_cu_a3d4c79f_124074cuda3std6ranges3__45__cpo9iter_moveE,@object
	.size		_ZN40_INTERNAL_6cd20048_4_k_cu_a3d4c79f_124074cuda3std6ranges3__45__cpo9iter_moveE,(_ZN40_INTERNAL_6cd20048_4_k_cu_a3d4c79f_124074cuda3std3__45__cpo5beginE - _ZN40_INTERNAL_6cd20048_4_k_cu_a3d4c79f_124074cuda3std6ranges3__45__cpo9iter_moveE)
_ZN40_INTERNAL_6cd20048_4_k_cu_a3d4c79f_124074cuda3std6ranges3__45__cpo9iter_moveE:
	.zero		1
	.type		_ZN40_INTERNAL_6cd20048_4_k_cu_a3d4c79f_124074cuda3std3__45__cpo5beginE,@object
	.size		_ZN40_INTERNAL_6cd20048_4_k_cu_a3d4c79f_124074cuda3std3__45__cpo5beginE,(_ZN40_INTERNAL_6cd20048_4_k_cu_a3d4c79f_124074cuda3std3__442_GLOBAL__N__6cd20048_4_k_cu_a3d4c79f_124076ignoreE - _ZN40_INTERNAL_6cd20048_4_k_cu_a3d4c79f_124074cuda3std3__45__cpo5beginE)
_ZN40_INTERNAL_6cd20048_4_k_cu_a3d4c79f_124074cuda3std3__45__cpo5beginE:
	.zero		1
	.type		_ZN40_INTERNAL_6cd20048_4_k_cu_a3d4c79f_124074cuda3std3__442_GLOBAL__N__6cd20048_4_k_cu_a3d4c79f_124076ignoreE,@object
	.size		_ZN40_INTERNAL_6cd20048_4_k_cu_a3d4c79f_124074cuda3std3__442_GLOBAL__N__6cd20048_4_k_cu_a3d4c79f_124076ignoreE,(_ZN40_INTERNAL_6cd20048_4_k_cu_a3d4c79f_124074cute7productE - _ZN40_INTERNAL_6cd20048_4_k_cu_a3d4c79f_124074cuda3std3__442_GLOBAL__N__6cd20048_4_k_cu_a3d4c79f_124076ignoreE)
_ZN40_INTERNAL_6cd20048_4_k_cu_a3d4c79f_124074cuda3std3__442_GLOBAL__N__6cd20048_4_k_cu_a3d4c79f_124076ignoreE:
	.zero		1
	.type		_ZN40_INTERNAL_6cd20048_4_k_cu_a3d4c79f_124074cute7productE,@object
	.size		_ZN40_INTERNAL_6cd20048_4_k_cu_a3d4c79f_124074cute7productE,(_ZN40_INTERNAL_6cd20048_4_k_cu_a3d4c79f_124074cuda3std3__45__cpo3endE - _ZN40_INTERNAL_6cd20048_4_k_cu_a3d4c79f_124074cute7productE)
_ZN40_INTERNAL_6cd20048_4_k_cu_a3d4c79f_124074cute7productE:
	.zero		1
	.type		_ZN40_INTERNAL_6cd20048_4_k_cu_a3d4c79f_124074cuda3std3__45__cpo3endE,@object
	.size		_ZN40_INTERNAL_6cd20048_4_k_cu_a3d4c79f_124074cuda3std3__45__cpo3endE,(_ZN40_INTERNAL_6cd20048_4_k_cu_a3d4c79f_124074cuda3std3__419piecewise_constructE - _ZN40_INTERNAL_6cd20048_4_k_cu_a3d4c79f_124074cuda3std3__45__cpo3endE)
_ZN40_INTERNAL_6cd20048_4_k_cu_a3d4c79f_124074cuda3std3__45__cpo3endE:
	.zero		1
	.type		_ZN40_INTERNAL_6cd20048_4_k_cu_a3d4c79f_124074cuda3std3__419piecewise_constructE,@object
	.size		_ZN40_INTERNAL_6cd20048_4_k_cu_a3d4c79f_124074cuda3std3__419piecewise_constructE,(_ZN40_INTERNAL_6cd20048_4_k_cu_a3d4c79f_124074cuda3std3__45__cpo4cendE - _ZN40_INTERNAL_6cd20048_4_k_cu_a3d4c79f_124074cuda3std3__419piecewise_constructE)
_ZN40_INTERNAL_6cd20048_4_k_cu_a3d4c79f_124074cuda3std3__419piecewise_constructE:
	.zero		1
	.type		_ZN40_INTERNAL_6cd20048_4_k_cu_a3d4c79f_124074cuda3std3__45__cpo4cendE,@object
	.size		_ZN40_INTERNAL_6cd20048_4_k_cu_a3d4c79f_124074cuda3std3__45__cpo4cendE,(_ZN40_INTERNAL_6cd20048_4_k_cu_a3d4c79f_124074cuda3std6ranges3__45__cpo4swapE - _ZN40_INTERNAL_6cd20048_4_k_cu_a3d4c79f_124074cuda3std3__45__cpo4cendE)
_ZN40_INTERNAL_6cd20048_4_k_cu_a3d4c79f_124074cuda3std3__45__cpo4cendE:
	.zero		1
	.type		_ZN40_INTERNAL_6cd20048_4_k_cu_a3d4c79f_124074cuda3std6ranges3__45__cpo4swapE,@object
	.size		_ZN40_INTERNAL_6cd20048_4_k_cu_a3d4c79f_124074cuda3std6ranges3__45__cpo4swapE,(.L_8 - _ZN40_INTERNAL_6cd20048_4_k_cu_a3d4c79f_124074cuda3std6ranges3__45__cpo4swapE)
_ZN40_INTERNAL_6cd20048_4_k_cu_a3d4c79f_124074cuda3std6ranges3__45__cpo4swapE:
	.zero		1
.L_8:


//--------------------- .nv.constant0._ZN7cutlass13device_kernelINS_4gemm6kernel13GemmUniversalIN4cute5tupleIJiiiiEEENS1_10collective13CollectiveMmaINS1_34MainloopSm90TmaGmmaWarpSpecializedILi12ENS5_IJNS4_1CILi1EEESB_SB_EEENS1_35KernelTmaWarpSpecializedCooperativeEEENS5_IJNSA_ILi512EEENSA_ILi80EEENSA_ILi16EEEEEENS_10bfloat16_tENS5_IJlSB_lEEESJ_SK_NS4_8TiledMMAINS4_8MMA_AtomIJNS4_4SM904GMMA27MMA_64x16x16_F32BF16BF16_SSILNSO_5MajorE0ELSQ_0ELNSO_7ScaleInE1ELSR_1EEEEEENS4_6LayoutINS5_IJNSA_ILi2EEESB_SB_EEENS5_IJSB_NSA_ILi0EEESX_EEEEENS5_IJNS4_10UnderscoreES10_S10_EEEEENS4_13SM90_TMA_LOADENS4_14ComposedLayoutINS4_7SwizzleILi1ELi4ELi3EEENS4_18smem_ptr_flag_bitsILi16EEENSU_INS5_IJNSA_ILi8EEESH_EEENS5_IJSH_SB_EEEEEEEvNS4_8identityES13_S1D_vS1E_EENS_8epilogue10collective6detail29Sm90TmaWarpSpecializedAdapterINS1H_15DefaultEpilogueISJ_SK_SK_NS1G_6thread17LinearCombinationISJ_Li1EffLNS1L_9ScaleType4KindE0ELNS_15FloatRoundStyleE2ESJ_EENS1_15EpilogueDefaultEEEEEvvEEEEvNT_6ParamsE --------------------------
	.section	.nv.constant0._ZN7cutlass13device_kernelINS_4gemm6kernel13GemmUniversalIN4cute5tupleIJiiiiEEENS1_10collective13CollectiveMmaINS1_34MainloopSm90TmaGmmaWarpSpecializedILi12ENS5_IJNS4_1CILi1EEESB_SB_EEENS1_35KernelTmaWarpSpecializedCooperativeEEENS5_IJNSA_ILi512EEENSA_ILi80EEENSA_ILi16EEEEEENS_10bfloat16_tENS5_IJlSB_lEEESJ_SK_NS4_8TiledMMAINS4_8MMA_AtomIJNS4_4SM904GMMA27MMA_64x16x16_F32BF16BF16_SSILNSO_5MajorE0ELSQ_0ELNSO_7ScaleInE1ELSR_1EEEEEENS4_6LayoutINS5_IJNSA_ILi2EEESB_SB_EEENS5_IJSB_NSA_ILi0EEESX_EEEEENS5_IJNS4_10UnderscoreES10_S10_EEEEENS4_13SM90_TMA_LOADENS4_14ComposedLayoutINS4_7SwizzleILi1ELi4ELi3EEENS4_18smem_ptr_flag_bitsILi16EEENSU_INS5_IJNSA_ILi8EEESH_EEENS5_IJSH_SB_EEEEEEEvNS4_8identityES13_S1D_vS1E_EENS_8epilogue10collective6detail29Sm90TmaWarpSpecializedAdapterINS1H_15DefaultEpilogueISJ_SK_SK_NS1G_6thread17LinearCombinationISJ_Li1EffLNS1L_9ScaleType4KindE0ELNS_15FloatRoundStyleE2ESJ_EENS1_15EpilogueDefaultEEEEEvvEEEEvNT_6ParamsE,"a",@progbits
	.sectionflags	@""
	.align	4
.nv.constant0._ZN7cutlass13device_kernelINS_4gemm6kernel13GemmUniversalIN4cute5tupleIJiiiiEEENS1_10collective13CollectiveMmaINS1_34MainloopSm90TmaGmmaWarpSpecializedILi12ENS5_IJNS4_1CILi1EEESB_SB_EEENS1_35KernelTmaWarpSpecializedCooperativeEEENS5_IJNSA_ILi512EEENSA_ILi80EEENSA_ILi16EEEEEENS_10bfloat16_tENS5_IJlSB_lEEESJ_SK_NS4_8TiledMMAINS4_8MMA_AtomIJNS4_4SM904GMMA27MMA_64x16x16_F32BF16BF16_SSILNSO_5MajorE0ELSQ_0ELNSO_7ScaleInE1ELSR_1EEEEEENS4_6LayoutINS5_IJNSA_ILi2EEESB_SB_EEENS5_IJSB_NSA_ILi0EEESX_EEEEENS5_IJNS4_10UnderscoreES10_S10_EEEEENS4_13SM90_TMA_LOADENS4_14ComposedLayoutINS4_7SwizzleILi1ELi4ELi3EEENS4_18smem_ptr_flag_bitsILi16EEENSU_INS5_IJNSA_ILi8EEESH_EEENS5_IJSH_SB_EEEEEEEvNS4_8identityES13_S1D_vS1E_EENS_8epilogue10collective6detail29Sm90TmaWarpSpecializedAdapterINS1H_15DefaultEpilogueISJ_SK_SK_NS1G_6thread17LinearCombinationISJ_Li1EffLNS1L_9ScaleType4KindE0ELNS_15FloatRoundStyleE2ESJ_EENS1_15EpilogueDefaultEEEEEvvEEEEvNT_6ParamsE:
	.zero		1664


//--------------------- SYMBOLS --------------------------

	.type		.nv.reservedSmem.offset0,@object
	.size		.nv.reservedSmem.offset0,0x4
	.type		__assertfail,@function
